//
// Generated by NVIDIA NVVM Compiler
//
// Compiler Build ID: CL-36424714
// Cuda compilation tools, release 13.0, V13.0.88
// Based on NVVM 20.0.0
//

.version 9.0
.target sm_100
.address_size 64

	// .globl	_Z38flashattn_streaming_16x16_kernel_mw_v7PK6__halfS1_S1_Pfiif
// _ZZ38flashattn_streaming_16x16_kernel_mw_v7PK6__halfS1_S1_PfiifE12sh_m_running has been demoted
// _ZZ38flashattn_streaming_16x16_kernel_mw_v7PK6__halfS1_S1_PfiifE12sh_l_running has been demoted
// _ZZ38flashattn_streaming_16x16_kernel_mw_v7PK6__halfS1_S1_PfiifE12sh_y_running has been demoted
// _ZZ38flashattn_streaming_16x16_kernel_mw_v7PK6__halfS1_S1_PfiifE8s_scores has been demoted
// _ZZ38flashattn_streaming_16x16_kernel_mw_v7PK6__halfS1_S1_PfiifE3sV2 has been demoted
// _ZZ38flashattn_streaming_16x16_kernel_mw_v7PK6__halfS1_S1_PfiifE5ready has been demoted

.visible .entry _Z38flashattn_streaming_16x16_kernel_mw_v7PK6__halfS1_S1_Pfiif(
	.param .u64 .ptr .align 1 _Z38flashattn_streaming_16x16_kernel_mw_v7PK6__halfS1_S1_Pfiif_param_0,
	.param .u64 .ptr .align 1 _Z38flashattn_streaming_16x16_kernel_mw_v7PK6__halfS1_S1_Pfiif_param_1,
	.param .u64 .ptr .align 1 _Z38flashattn_streaming_16x16_kernel_mw_v7PK6__halfS1_S1_Pfiif_param_2,
	.param .u64 .ptr .align 1 _Z38flashattn_streaming_16x16_kernel_mw_v7PK6__halfS1_S1_Pfiif_param_3,
	.param .u32 _Z38flashattn_streaming_16x16_kernel_mw_v7PK6__halfS1_S1_Pfiif_param_4,
	.param .u32 _Z38flashattn_streaming_16x16_kernel_mw_v7PK6__halfS1_S1_Pfiif_param_5,
	.param .f32 _Z38flashattn_streaming_16x16_kernel_mw_v7PK6__halfS1_S1_Pfiif_param_6
)
{
	.reg .pred 	%p<127>;
	.reg .b32 	%r<406>;
	.reg .b32 	%f<365>;
	.reg .b64 	%rd<55>;
	// demoted variable
	.shared .align 4 .b8 _ZZ38flashattn_streaming_16x16_kernel_mw_v7PK6__halfS1_S1_PfiifE12sh_m_running[64];
	// demoted variable
	.shared .align 4 .b8 _ZZ38flashattn_streaming_16x16_kernel_mw_v7PK6__halfS1_S1_PfiifE12sh_l_running[64];
	// demoted variable
	.shared .align 4 .b8 _ZZ38flashattn_streaming_16x16_kernel_mw_v7PK6__halfS1_S1_PfiifE12sh_y_running[1024];
	// demoted variable
	.shared .align 4 .b8 _ZZ38flashattn_streaming_16x16_kernel_mw_v7PK6__halfS1_S1_PfiifE8s_scores[1024];
	// demoted variable
	.shared .align 4 .b8 _ZZ38flashattn_streaming_16x16_kernel_mw_v7PK6__halfS1_S1_PfiifE3sV2[1024];
	// demoted variable
	.shared .align 4 .b8 _ZZ38flashattn_streaming_16x16_kernel_mw_v7PK6__halfS1_S1_PfiifE5ready[8];
	ld.param.u64 	%rd18, [_Z38flashattn_streaming_16x16_kernel_mw_v7PK6__halfS1_S1_Pfiif_param_0];
	ld.param.u64 	%rd19, [_Z38flashattn_streaming_16x16_kernel_mw_v7PK6__halfS1_S1_Pfiif_param_1];
	ld.param.u64 	%rd20, [_Z38flashattn_streaming_16x16_kernel_mw_v7PK6__halfS1_S1_Pfiif_param_2];
	ld.param.u32 	%r59, [_Z38flashattn_streaming_16x16_kernel_mw_v7PK6__halfS1_S1_Pfiif_param_4];
	ld.param.u32 	%r58, [_Z38flashattn_streaming_16x16_kernel_mw_v7PK6__halfS1_S1_Pfiif_param_5];
	mov.u32 	%r1, %ctaid.x;
	setp.ge.s32 	%p2, %r1, %r59;
	@%p2 bra 	$L__BB0_43;
	cvta.to.global.u64 	%rd22, %rd18;
	cvta.to.global.u64 	%rd23, %rd19;
	mov.u32 	%r2, %tid.x;
	and.b32  	%r3, %r2, 31;
	setp.gt.u32 	%p3, %r2, 31;
	setp.lt.u32 	%p4, %r2, 32;
	selp.b32 	%r4, 0, 8, %p4;
	selp.b32 	%r5, 8, 16, %p4;
	cvt.u64.u32 	%rd24, %r1;
	mul.wide.u32 	%rd25, %r1, 512;
	add.s64 	%rd1, %rd22, %rd25;
	cvt.s64.s32 	%rd26, %r58;
	mul.lo.s64 	%rd27, %rd24, %rd26;
	shl.b64 	%rd28, %rd27, 5;
	add.s64 	%rd2, %rd23, %rd28;
	add.s64 	%rd3, %rd20, %rd28;
	@%p3 bra 	$L__BB0_3;
	mov.b32 	%r61, 16;
	wmma.load.a.sync.aligned.row.m16n16k16.global.f16 	{%r392, %r391, %r390, %r389, %r388, %r387, %r393, %r394}, [%rd1], %r61;
$L__BB0_3:
	setp.gt.u32 	%p5, %r2, 15;
	@%p5 bra 	$L__BB0_6;
	mov.u32 	%r22, %ntid.x;
	mov.u32 	%r395, %r2;
$L__BB0_5:
	shl.b32 	%r62, %r395, 2;
	mov.u32 	%r63, _ZZ38flashattn_streaming_16x16_kernel_mw_v7PK6__halfS1_S1_PfiifE12sh_m_running;
	add.s32 	%r64, %r63, %r62;
	mov.b32 	%r65, -246811958;
	st.shared.u32 	[%r64], %r65;
	mov.u32 	%r66, _ZZ38flashattn_streaming_16x16_kernel_mw_v7PK6__halfS1_S1_PfiifE12sh_l_running;
	add.s32 	%r67, %r66, %r62;
	mov.b32 	%r68, 0;
	st.shared.u32 	[%r67], %r68;
	shl.b32 	%r69, %r395, 6;
	mov.u32 	%r70, _ZZ38flashattn_streaming_16x16_kernel_mw_v7PK6__halfS1_S1_PfiifE12sh_y_running;
	add.s32 	%r71, %r70, %r69;
	st.shared.u32 	[%r71], %r68;
	st.shared.u32 	[%r71+4], %r68;
	st.shared.u32 	[%r71+8], %r68;
	st.shared.u32 	[%r71+12], %r68;
	st.shared.u32 	[%r71+16], %r68;
	st.shared.u32 	[%r71+20], %r68;
	st.shared.u32 	[%r71+24], %r68;
	st.shared.u32 	[%r71+28], %r68;
	st.shared.u32 	[%r71+32], %r68;
	st.shared.u32 	[%r71+36], %r68;
	st.shared.u32 	[%r71+40], %r68;
	st.shared.u32 	[%r71+44], %r68;
	st.shared.u32 	[%r71+48], %r68;
	st.shared.u32 	[%r71+52], %r68;
	st.shared.u32 	[%r71+56], %r68;
	st.shared.u32 	[%r71+60], %r68;
	add.s32 	%r395, %r395, %r22;
	setp.lt.u32 	%p6, %r395, 16;
	@%p6 bra 	$L__BB0_5;
$L__BB0_6:
	bar.sync 	0;
	setp.gt.u32 	%p7, %r2, 1;
	@%p7 bra 	$L__BB0_8;
	shl.b32 	%r72, %r2, 2;
	mov.u32 	%r73, _ZZ38flashattn_streaming_16x16_kernel_mw_v7PK6__halfS1_S1_PfiifE5ready;
	add.s32 	%r74, %r73, %r72;
	mov.b32 	%r75, 0;
	st.shared.u32 	[%r74], %r75;
$L__BB0_8:
	setp.gt.u32 	%p8, %r2, 31;
	bar.sync 	0;
	shr.s32 	%r76, %r58, 31;
	shr.u32 	%r77, %r76, 28;
	add.s32 	%r78, %r58, %r77;
	shr.s32 	%r25, %r78, 4;
	@%p8 bra 	$L__BB0_14;
	wmma.load.b.sync.aligned.row.m16n16k16.global.f16 	{%r79, %r80, %r81, %r82, %r83, %r84, %r85, %r86}, [%rd2], %r58;
	mov.f32 	%f57, 0f00000000;
	wmma.mma.sync.aligned.row.row.m16n16k16.f32.f32 {%f58, %f59, %f60, %f61, %f62, %f63, %f64, %f65}, {%r392, %r391, %r390, %r389, %r388, %r387, %r393, %r394}, {%r79, %r80, %r81, %r82, %r83, %r84, %r85, %r86}, {%f57, %f57, %f57, %f57, %f57, %f57, %f57, %f57};
	mov.u32 	%r87, _ZZ38flashattn_streaming_16x16_kernel_mw_v7PK6__halfS1_S1_PfiifE8s_scores;
	mov.b32 	%r88, 16;
	wmma.store.d.sync.aligned.row.m16n16k16.shared.f32 	[%r87], {%f58, %f59, %f60, %f61, %f62, %f63, %f64, %f65}, %r88;
	shl.b32 	%r89, %r2, 1;
	and.b32  	%r26, %r89, 14;
	shl.b32 	%r90, %r2, 6;
	and.b32  	%r91, %r90, 448;
	mov.u32 	%r92, _ZZ38flashattn_streaming_16x16_kernel_mw_v7PK6__halfS1_S1_PfiifE3sV2;
	add.s32 	%r27, %r92, %r91;
	mov.u32 	%r396, %r3;
$L__BB0_10:
	shr.u32 	%r94, %r396, 3;
	shl.b32 	%r95, %r94, 4;
	or.b32  	%r96, %r95, %r26;
	mul.wide.u32 	%rd30, %r96, 2;
	add.s64 	%rd29, %rd3, %rd30;
	shl.b32 	%r97, %r94, 2;
	add.s32 	%r93, %r27, %r97;
	// begin inline asm
	cp.async.ca.shared.global [%r93], [%rd29], 4;

	// end inline asm
	add.s32 	%r29, %r396, 32;
	setp.lt.u32 	%p9, %r396, 96;
	mov.u32 	%r396, %r29;
	@%p9 bra 	$L__BB0_10;
	// begin inline asm
	cp.async.commit_group;

	// end inline asm
	// begin inline asm
	cp.async.wait_group 0;

	// end inline asm
	// begin inline asm
	membar.cta;

	// end inline asm
	membar.cta;
	setp.ne.s32 	%p10, %r3, 0;
	@%p10 bra 	$L__BB0_13;
	atom.shared.exch.b32 	%r98, [_ZZ38flashattn_streaming_16x16_kernel_mw_v7PK6__halfS1_S1_PfiifE5ready], 1;
$L__BB0_13:
	bar.warp.sync 	-1;
$L__BB0_14:
	and.b32  	%r99, %r2, 992;
	setp.ne.s32 	%p11, %r99, 32;
	@%p11 bra 	$L__BB0_18;
	setp.ne.s32 	%p12, %r3, 0;
	@%p12 bra 	$L__BB0_17;
$L__BB0_16:
	ld.volatile.shared.u32 	%r100, [_ZZ38flashattn_streaming_16x16_kernel_mw_v7PK6__halfS1_S1_PfiifE5ready];
	setp.lt.s32 	%p13, %r100, 1;
	@%p13 bra 	$L__BB0_16;
$L__BB0_17:
	bar.warp.sync 	-1;
$L__BB0_18:
	bar.warp.sync 	-1;
	setp.lt.s32 	%p14, %r58, 16;
	@%p14 bra 	$L__BB0_35;
	mov.b32 	%r398, 0;
	mov.u32 	%r103, _ZZ38flashattn_streaming_16x16_kernel_mw_v7PK6__halfS1_S1_PfiifE5ready;
	mov.u32 	%r114, _ZZ38flashattn_streaming_16x16_kernel_mw_v7PK6__halfS1_S1_PfiifE8s_scores;
$L__BB0_20:
	setp.ne.s32 	%p15, %r3, 0;
	and.b32  	%r36, %r398, 1;
	xor.b32  	%r37, %r398, 1;
	@%p15 bra 	$L__BB0_23;
	shl.b32 	%r102, %r36, 2;
	add.s32 	%r38, %r103, %r102;
$L__BB0_22:
	ld.volatile.shared.u32 	%r104, [%r38];
	setp.le.s32 	%p16, %r104, %r398;
	@%p16 bra 	$L__BB0_22;
$L__BB0_23:
	setp.lt.u32 	%p17, %r2, 32;
	bar.warp.sync 	-1;
	add.s32 	%r39, %r398, 1;
	setp.lt.s32 	%p18, %r39, %r25;
	and.pred  	%p1, %p17, %p18;
	not.pred 	%p19, %p1;
	@%p19 bra 	$L__BB0_27;
	shl.b32 	%r105, %r398, 4;
	mul.wide.s32 	%rd31, %r105, 2;
	add.s64 	%rd32, %rd2, %rd31;
	add.s64 	%rd33, %rd32, 32;
	wmma.load.b.sync.aligned.row.m16n16k16.global.f16 	{%r106, %r107, %r108, %r109, %r110, %r111, %r112, %r113}, [%rd33], %r58;
	mov.f32 	%f66, 0f00000000;
	wmma.mma.sync.aligned.row.row.m16n16k16.f32.f32 {%f67, %f68, %f69, %f70, %f71, %f72, %f73, %f74}, {%r392, %r391, %r390, %r389, %r388, %r387, %r393, %r394}, {%r106, %r107, %r108, %r109, %r110, %r111, %r112, %r113}, {%f66, %f66, %f66, %f66, %f66, %f66, %f66, %f66};
	mov.b32 	%r115, 16;
	wmma.store.d.sync.aligned.row.m16n16k16.shared.f32 	[%r114], {%f67, %f68, %f69, %f70, %f71, %f72, %f73, %f74}, %r115;
	shl.b32 	%r116, %r37, 9;
	shl.b32 	%r117, %r2, 6;
	and.b32  	%r118, %r117, 448;
	mov.u32 	%r119, _ZZ38flashattn_streaming_16x16_kernel_mw_v7PK6__halfS1_S1_PfiifE3sV2;
	add.s32 	%r120, %r118, %r119;
	shr.u32 	%r121, %r3, 3;
	shl.b32 	%r122, %r121, 2;
	add.s32 	%r123, %r120, %r122;
	add.s32 	%r400, %r123, %r116;
	shl.b32 	%r124, %r398, 8;
	shl.b32 	%r125, %r121, 4;
	or.b32  	%r399, %r125, %r124;
	mov.u32 	%r401, %r3;
$L__BB0_25:
	add.s32 	%r127, %r399, 256;
	cvt.s64.s32 	%rd35, %r127;
	shl.b32 	%r128, %r2, 1;
	and.b32  	%r129, %r128, 14;
	cvt.u64.u32 	%rd36, %r129;
	add.s64 	%rd37, %rd35, %rd36;
	shl.b64 	%rd38, %rd37, 1;
	add.s64 	%rd34, %rd3, %rd38;
	// begin inline asm
	cp.async.ca.shared.global [%r400], [%rd34], 4;

	// end inline asm
	add.s32 	%r45, %r401, 32;
	add.s32 	%r400, %r400, 16;
	add.s32 	%r399, %r399, 64;
	setp.lt.u32 	%p20, %r401, 96;
	mov.u32 	%r401, %r45;
	@%p20 bra 	$L__BB0_25;
	// begin inline asm
	cp.async.commit_group;

	// end inline asm
$L__BB0_27:
	mov.u32 	%r402, %r4;
$L__BB0_28:
	setp.gt.u32 	%p21, %r3, 15;
	shl.b32 	%r130, %r402, 4;
	add.s32 	%r131, %r130, %r3;
	shl.b32 	%r132, %r131, 2;
	mov.u32 	%r133, _ZZ38flashattn_streaming_16x16_kernel_mw_v7PK6__halfS1_S1_PfiifE8s_scores;
	add.s32 	%r49, %r133, %r132;
	mov.f32 	%f347, 0fF149F2CA;
	@%p21 bra 	$L__BB0_30;
	ld.param.f32 	%f345, [_Z38flashattn_streaming_16x16_kernel_mw_v7PK6__halfS1_S1_Pfiif_param_6];
	ld.shared.f32 	%f76, [%r49];
	mul.f32 	%f347, %f345, %f76;
$L__BB0_30:
	setp.gt.u32 	%p22, %r3, 15;
	mov.b32 	%r134, %f347;
	shfl.sync.bfly.b32	%r135|%p23, %r134, 16, 31, -1;
	mov.b32 	%f78, %r135;
	max.f32 	%f79, %f347, %f78;
	mov.b32 	%r136, %f79;
	shfl.sync.bfly.b32	%r137|%p24, %r136, 8, 31, -1;
	mov.b32 	%f80, %r137;
	max.f32 	%f81, %f79, %f80;
	mov.b32 	%r138, %f81;
	shfl.sync.bfly.b32	%r139|%p25, %r138, 4, 31, -1;
	mov.b32 	%f82, %r139;
	max.f32 	%f83, %f81, %f82;
	mov.b32 	%r140, %f83;
	shfl.sync.bfly.b32	%r141|%p26, %r140, 2, 31, -1;
	mov.b32 	%f84, %r141;
	max.f32 	%f85, %f83, %f84;
	mov.b32 	%r142, %f85;
	shfl.sync.bfly.b32	%r143|%p27, %r142, 1, 31, -1;
	mov.b32 	%f86, %r143;
	max.f32 	%f3, %f85, %f86;
	mov.f32 	%f348, 0f00000000;
	mov.f32 	%f349, %f348;
	mov.f32 	%f350, %f348;
	mov.f32 	%f351, %f348;
	mov.f32 	%f352, %f348;
	mov.f32 	%f353, %f348;
	mov.f32 	%f354, %f348;
	mov.f32 	%f355, %f348;
	mov.f32 	%f356, %f348;
	mov.f32 	%f357, %f348;
	mov.f32 	%f358, %f348;
	mov.f32 	%f359, %f348;
	mov.f32 	%f360, %f348;
	mov.f32 	%f361, %f348;
	mov.f32 	%f362, %f348;
	mov.f32 	%f363, %f348;
	mov.f32 	%f364, %f348;
	@%p22 bra 	$L__BB0_32;
	ld.param.f32 	%f346, [_Z38flashattn_streaming_16x16_kernel_mw_v7PK6__halfS1_S1_Pfiif_param_6];
	ld.shared.f32 	%f103, [%r49];
	mul.f32 	%f104, %f346, %f103;
	sub.f32 	%f105, %f104, %f3;
	mul.f32 	%f106, %f105, 0f3FB8AA3B;
	ex2.approx.f32 	%f107, %f106;
	add.f32 	%f364, %f107, 0f00000000;
	shl.b32 	%r165, %r3, 2;
	mov.u32 	%r166, _ZZ38flashattn_streaming_16x16_kernel_mw_v7PK6__halfS1_S1_PfiifE3sV2;
	add.s32 	%r167, %r166, %r165;
	shl.b32 	%r168, %r398, 9;
	and.b32  	%r169, %r168, 512;
	add.s32 	%r170, %r167, %r169;
	ld.shared.u32 	%r144, [%r170];
	// begin inline asm
	{.reg .f16 low,high;
  mov.b32 {low,high},%r144;
  cvt.f32.f16 %f87, low;}

	// end inline asm
	// begin inline asm
	{.reg .f16 low,high;
  mov.b32 {low,high},%r144;
  cvt.f32.f16 %f88, high;}

	// end inline asm
	fma.rn.f32 	%f356, %f107, %f87, 0f00000000;
	fma.rn.f32 	%f348, %f107, %f88, 0f00000000;
	ld.shared.u32 	%r146, [%r170+64];
	// begin inline asm
	{.reg .f16 low,high;
  mov.b32 {low,high},%r146;
  cvt.f32.f16 %f89, low;}

	// end inline asm
	// begin inline asm
	{.reg .f16 low,high;
  mov.b32 {low,high},%r146;
  cvt.f32.f16 %f90, high;}

	// end inline asm
	fma.rn.f32 	%f357, %f107, %f89, 0f00000000;
	fma.rn.f32 	%f349, %f107, %f90, 0f00000000;
	ld.shared.u32 	%r148, [%r170+128];
	// begin inline asm
	{.reg .f16 low,high;
  mov.b32 {low,high},%r148;
  cvt.f32.f16 %f91, low;}

	// end inline asm
	// begin inline asm
	{.reg .f16 low,high;
  mov.b32 {low,high},%r148;
  cvt.f32.f16 %f92, high;}

	// end inline asm
	fma.rn.f32 	%f358, %f107, %f91, 0f00000000;
	fma.rn.f32 	%f350, %f107, %f92, 0f00000000;
	ld.shared.u32 	%r150, [%r170+192];
	// begin inline asm
	{.reg .f16 low,high;
  mov.b32 {low,high},%r150;
  cvt.f32.f16 %f93, low;}

	// end inline asm
	// begin inline asm
	{.reg .f16 low,high;
  mov.b32 {low,high},%r150;
  cvt.f32.f16 %f94, high;}

	// end inline asm
	fma.rn.f32 	%f359, %f107, %f93, 0f00000000;
	fma.rn.f32 	%f351, %f107, %f94, 0f00000000;
	ld.shared.u32 	%r152, [%r170+256];
	// begin inline asm
	{.reg .f16 low,high;
  mov.b32 {low,high},%r152;
  cvt.f32.f16 %f95, low;}

	// end inline asm
	// begin inline asm
	{.reg .f16 low,high;
  mov.b32 {low,high},%r152;
  cvt.f32.f16 %f96, high;}

	// end inline asm
	fma.rn.f32 	%f360, %f107, %f95, 0f00000000;
	fma.rn.f32 	%f352, %f107, %f96, 0f00000000;
	ld.shared.u32 	%r154, [%r170+320];
	// begin inline asm
	{.reg .f16 low,high;
  mov.b32 {low,high},%r154;
  cvt.f32.f16 %f97, low;}

	// end inline asm
	// begin inline asm
	{.reg .f16 low,high;
  mov.b32 {low,high},%r154;
  cvt.f32.f16 %f98, high;}

	// end inline asm
	fma.rn.f32 	%f361, %f107, %f97, 0f00000000;
	fma.rn.f32 	%f353, %f107, %f98, 0f00000000;
	ld.shared.u32 	%r156, [%r170+384];
	// begin inline asm
	{.reg .f16 low,high;
  mov.b32 {low,high},%r156;
  cvt.f32.f16 %f99, low;}

	// end inline asm
	// begin inline asm
	{.reg .f16 low,high;
  mov.b32 {low,high},%r156;
  cvt.f32.f16 %f100, high;}

	// end inline asm
	fma.rn.f32 	%f362, %f107, %f99, 0f00000000;
	fma.rn.f32 	%f354, %f107, %f100, 0f00000000;
	ld.shared.u32 	%r158, [%r170+448];
	// begin inline asm
	{.reg .f16 low,high;
  mov.b32 {low,high},%r158;
  cvt.f32.f16 %f101, low;}

	// end inline asm
	// begin inline asm
	{.reg .f16 low,high;
  mov.b32 {low,high},%r158;
  cvt.f32.f16 %f102, high;}

	// end inline asm
	fma.rn.f32 	%f363, %f107, %f101, 0f00000000;
	fma.rn.f32 	%f355, %f107, %f102, 0f00000000;
$L__BB0_32:
	setp.ne.s32 	%p28, %r3, 0;
	mov.b32 	%r171, %f364;
	shfl.sync.bfly.b32	%r172|%p29, %r171, 16, 31, -1;
	mov.b32 	%f108, %r172;
	add.f32 	%f109, %f364, %f108;
	mov.b32 	%r173, %f109;
	shfl.sync.bfly.b32	%r174|%p30, %r173, 8, 31, -1;
	mov.b32 	%f110, %r174;
	add.f32 	%f111, %f109, %f110;
	mov.b32 	%r175, %f111;
	shfl.sync.bfly.b32	%r176|%p31, %r175, 4, 31, -1;
	mov.b32 	%f112, %r176;
	add.f32 	%f113, %f111, %f112;
	mov.b32 	%r177, %f113;
	shfl.sync.bfly.b32	%r178|%p32, %r177, 2, 31, -1;
	mov.b32 	%f114, %r178;
	add.f32 	%f115, %f113, %f114;
	mov.b32 	%r179, %f115;
	shfl.sync.bfly.b32	%r180|%p33, %r179, 1, 31, -1;
	mov.b32 	%f116, %r180;
	add.f32 	%f117, %f115, %f116;
	mov.b32 	%r181, %f356;
	shfl.sync.bfly.b32	%r182|%p34, %r181, 16, 31, -1;
	mov.b32 	%f118, %r182;
	add.f32 	%f119, %f356, %f118;
	mov.b32 	%r183, %f119;
	shfl.sync.bfly.b32	%r184|%p35, %r183, 8, 31, -1;
	mov.b32 	%f120, %r184;
	add.f32 	%f121, %f119, %f120;
	mov.b32 	%r185, %f121;
	shfl.sync.bfly.b32	%r186|%p36, %r185, 4, 31, -1;
	mov.b32 	%f122, %r186;
	add.f32 	%f123, %f121, %f122;
	mov.b32 	%r187, %f123;
	shfl.sync.bfly.b32	%r188|%p37, %r187, 2, 31, -1;
	mov.b32 	%f124, %r188;
	add.f32 	%f125, %f123, %f124;
	mov.b32 	%r189, %f125;
	shfl.sync.bfly.b32	%r190|%p38, %r189, 1, 31, -1;
	mov.b32 	%f126, %r190;
	add.f32 	%f39, %f125, %f126;
	mov.b32 	%r191, %f348;
	shfl.sync.bfly.b32	%r192|%p39, %r191, 16, 31, -1;
	mov.b32 	%f127, %r192;
	add.f32 	%f128, %f348, %f127;
	mov.b32 	%r193, %f128;
	shfl.sync.bfly.b32	%r194|%p40, %r193, 8, 31, -1;
	mov.b32 	%f129, %r194;
	add.f32 	%f130, %f128, %f129;
	mov.b32 	%r195, %f130;
	shfl.sync.bfly.b32	%r196|%p41, %r195, 4, 31, -1;
	mov.b32 	%f131, %r196;
	add.f32 	%f132, %f130, %f131;
	mov.b32 	%r197, %f132;
	shfl.sync.bfly.b32	%r198|%p42, %r197, 2, 31, -1;
	mov.b32 	%f133, %r198;
	add.f32 	%f134, %f132, %f133;
	mov.b32 	%r199, %f134;
	shfl.sync.bfly.b32	%r200|%p43, %r199, 1, 31, -1;
	mov.b32 	%f135, %r200;
	add.f32 	%f40, %f134, %f135;
	mov.b32 	%r201, %f357;
	shfl.sync.bfly.b32	%r202|%p44, %r201, 16, 31, -1;
	mov.b32 	%f136, %r202;
	add.f32 	%f137, %f357, %f136;
	mov.b32 	%r203, %f137;
	shfl.sync.bfly.b32	%r204|%p45, %r203, 8, 31, -1;
	mov.b32 	%f138, %r204;
	add.f32 	%f139, %f137, %f138;
	mov.b32 	%r205, %f139;
	shfl.sync.bfly.b32	%r206|%p46, %r205, 4, 31, -1;
	mov.b32 	%f140, %r206;
	add.f32 	%f141, %f139, %f140;
	mov.b32 	%r207, %f141;
	shfl.sync.bfly.b32	%r208|%p47, %r207, 2, 31, -1;
	mov.b32 	%f142, %r208;
	add.f32 	%f143, %f141, %f142;
	mov.b32 	%r209, %f143;
	shfl.sync.bfly.b32	%r210|%p48, %r209, 1, 31, -1;
	mov.b32 	%f144, %r210;
	add.f32 	%f41, %f143, %f144;
	mov.b32 	%r211, %f349;
	shfl.sync.bfly.b32	%r212|%p49, %r211, 16, 31, -1;
	mov.b32 	%f145, %r212;
	add.f32 	%f146, %f349, %f145;
	mov.b32 	%r213, %f146;
	shfl.sync.bfly.b32	%r214|%p50, %r213, 8, 31, -1;
	mov.b32 	%f147, %r214;
	add.f32 	%f148, %f146, %f147;
	mov.b32 	%r215, %f148;
	shfl.sync.bfly.b32	%r216|%p51, %r215, 4, 31, -1;
	mov.b32 	%f149, %r216;
	add.f32 	%f150, %f148, %f149;
	mov.b32 	%r217, %f150;
	shfl.sync.bfly.b32	%r218|%p52, %r217, 2, 31, -1;
	mov.b32 	%f151, %r218;
	add.f32 	%f152, %f150, %f151;
	mov.b32 	%r219, %f152;
	shfl.sync.bfly.b32	%r220|%p53, %r219, 1, 31, -1;
	mov.b32 	%f153, %r220;
	add.f32 	%f42, %f152, %f153;
	mov.b32 	%r221, %f358;
	shfl.sync.bfly.b32	%r222|%p54, %r221, 16, 31, -1;
	mov.b32 	%f154, %r222;
	add.f32 	%f155, %f358, %f154;
	mov.b32 	%r223, %f155;
	shfl.sync.bfly.b32	%r224|%p55, %r223, 8, 31, -1;
	mov.b32 	%f156, %r224;
	add.f32 	%f157, %f155, %f156;
	mov.b32 	%r225, %f157;
	shfl.sync.bfly.b32	%r226|%p56, %r225, 4, 31, -1;
	mov.b32 	%f158, %r226;
	add.f32 	%f159, %f157, %f158;
	mov.b32 	%r227, %f159;
	shfl.sync.bfly.b32	%r228|%p57, %r227, 2, 31, -1;
	mov.b32 	%f160, %r228;
	add.f32 	%f161, %f159, %f160;
	mov.b32 	%r229, %f161;
	shfl.sync.bfly.b32	%r230|%p58, %r229, 1, 31, -1;
	mov.b32 	%f162, %r230;
	add.f32 	%f43, %f161, %f162;
	mov.b32 	%r231, %f350;
	shfl.sync.bfly.b32	%r232|%p59, %r231, 16, 31, -1;
	mov.b32 	%f163, %r232;
	add.f32 	%f164, %f350, %f163;
	mov.b32 	%r233, %f164;
	shfl.sync.bfly.b32	%r234|%p60, %r233, 8, 31, -1;
	mov.b32 	%f165, %r234;
	add.f32 	%f166, %f164, %f165;
	mov.b32 	%r235, %f166;
	shfl.sync.bfly.b32	%r236|%p61, %r235, 4, 31, -1;
	mov.b32 	%f167, %r236;
	add.f32 	%f168, %f166, %f167;
	mov.b32 	%r237, %f168;
	shfl.sync.bfly.b32	%r238|%p62, %r237, 2, 31, -1;
	mov.b32 	%f169, %r238;
	add.f32 	%f170, %f168, %f169;
	mov.b32 	%r239, %f170;
	shfl.sync.bfly.b32	%r240|%p63, %r239, 1, 31, -1;
	mov.b32 	%f171, %r240;
	add.f32 	%f44, %f170, %f171;
	mov.b32 	%r241, %f359;
	shfl.sync.bfly.b32	%r242|%p64, %r241, 16, 31, -1;
	mov.b32 	%f172, %r242;
	add.f32 	%f173, %f359, %f172;
	mov.b32 	%r243, %f173;
	shfl.sync.bfly.b32	%r244|%p65, %r243, 8, 31, -1;
	mov.b32 	%f174, %r244;
	add.f32 	%f175, %f173, %f174;
	mov.b32 	%r245, %f175;
	shfl.sync.bfly.b32	%r246|%p66, %r245, 4, 31, -1;
	mov.b32 	%f176, %r246;
	add.f32 	%f177, %f175, %f176;
	mov.b32 	%r247, %f177;
	shfl.sync.bfly.b32	%r248|%p67, %r247, 2, 31, -1;
	mov.b32 	%f178, %r248;
	add.f32 	%f179, %f177, %f178;
	mov.b32 	%r249, %f179;
	shfl.sync.bfly.b32	%r250|%p68, %r249, 1, 31, -1;
	mov.b32 	%f180, %r250;
	add.f32 	%f45, %f179, %f180;
	mov.b32 	%r251, %f351;
	shfl.sync.bfly.b32	%r252|%p69, %r251, 16, 31, -1;
	mov.b32 	%f181, %r252;
	add.f32 	%f182, %f351, %f181;
	mov.b32 	%r253, %f182;
	shfl.sync.bfly.b32	%r254|%p70, %r253, 8, 31, -1;
	mov.b32 	%f183, %r254;
	add.f32 	%f184, %f182, %f183;
	mov.b32 	%r255, %f184;
	shfl.sync.bfly.b32	%r256|%p71, %r255, 4, 31, -1;
	mov.b32 	%f185, %r256;
	add.f32 	%f186, %f184, %f185;
	mov.b32 	%r257, %f186;
	shfl.sync.bfly.b32	%r258|%p72, %r257, 2, 31, -1;
	mov.b32 	%f187, %r258;
	add.f32 	%f188, %f186, %f187;
	mov.b32 	%r259, %f188;
	shfl.sync.bfly.b32	%r260|%p73, %r259, 1, 31, -1;
	mov.b32 	%f189, %r260;
	add.f32 	%f46, %f188, %f189;
	mov.b32 	%r261, %f360;
	shfl.sync.bfly.b32	%r262|%p74, %r261, 16, 31, -1;
	mov.b32 	%f190, %r262;
	add.f32 	%f191, %f360, %f190;
	mov.b32 	%r263, %f191;
	shfl.sync.bfly.b32	%r264|%p75, %r263, 8, 31, -1;
	mov.b32 	%f192, %r264;
	add.f32 	%f193, %f191, %f192;
	mov.b32 	%r265, %f193;
	shfl.sync.bfly.b32	%r266|%p76, %r265, 4, 31, -1;
	mov.b32 	%f194, %r266;
	add.f32 	%f195, %f193, %f194;
	mov.b32 	%r267, %f195;
	shfl.sync.bfly.b32	%r268|%p77, %r267, 2, 31, -1;
	mov.b32 	%f196, %r268;
	add.f32 	%f197, %f195, %f196;
	mov.b32 	%r269, %f197;
	shfl.sync.bfly.b32	%r270|%p78, %r269, 1, 31, -1;
	mov.b32 	%f198, %r270;
	add.f32 	%f47, %f197, %f198;
	mov.b32 	%r271, %f352;
	shfl.sync.bfly.b32	%r272|%p79, %r271, 16, 31, -1;
	mov.b32 	%f199, %r272;
	add.f32 	%f200, %f352, %f199;
	mov.b32 	%r273, %f200;
	shfl.sync.bfly.b32	%r274|%p80, %r273, 8, 31, -1;
	mov.b32 	%f201, %r274;
	add.f32 	%f202, %f200, %f201;
	mov.b32 	%r275, %f202;
	shfl.sync.bfly.b32	%r276|%p81, %r275, 4, 31, -1;
	mov.b32 	%f203, %r276;
	add.f32 	%f204, %f202, %f203;
	mov.b32 	%r277, %f204;
	shfl.sync.bfly.b32	%r278|%p82, %r277, 2, 31, -1;
	mov.b32 	%f205, %r278;
	add.f32 	%f206, %f204, %f205;
	mov.b32 	%r279, %f206;
	shfl.sync.bfly.b32	%r280|%p83, %r279, 1, 31, -1;
	mov.b32 	%f207, %r280;
	add.f32 	%f48, %f206, %f207;
	mov.b32 	%r281, %f361;
	shfl.sync.bfly.b32	%r282|%p84, %r281, 16, 31, -1;
	mov.b32 	%f208, %r282;
	add.f32 	%f209, %f361, %f208;
	mov.b32 	%r283, %f209;
	shfl.sync.bfly.b32	%r284|%p85, %r283, 8, 31, -1;
	mov.b32 	%f210, %r284;
	add.f32 	%f211, %f209, %f210;
	mov.b32 	%r285, %f211;
	shfl.sync.bfly.b32	%r286|%p86, %r285, 4, 31, -1;
	mov.b32 	%f212, %r286;
	add.f32 	%f213, %f211, %f212;
	mov.b32 	%r287, %f213;
	shfl.sync.bfly.b32	%r288|%p87, %r287, 2, 31, -1;
	mov.b32 	%f214, %r288;
	add.f32 	%f215, %f213, %f214;
	mov.b32 	%r289, %f215;
	shfl.sync.bfly.b32	%r290|%p88, %r289, 1, 31, -1;
	mov.b32 	%f216, %r290;
	add.f32 	%f49, %f215, %f216;
	mov.b32 	%r291, %f353;
	shfl.sync.bfly.b32	%r292|%p89, %r291, 16, 31, -1;
	mov.b32 	%f217, %r292;
	add.f32 	%f218, %f353, %f217;
	mov.b32 	%r293, %f218;
	shfl.sync.bfly.b32	%r294|%p90, %r293, 8, 31, -1;
	mov.b32 	%f219, %r294;
	add.f32 	%f220, %f218, %f219;
	mov.b32 	%r295, %f220;
	shfl.sync.bfly.b32	%r296|%p91, %r295, 4, 31, -1;
	mov.b32 	%f221, %r296;
	add.f32 	%f222, %f220, %f221;
	mov.b32 	%r297, %f222;
	shfl.sync.bfly.b32	%r298|%p92, %r297, 2, 31, -1;
	mov.b32 	%f223, %r298;
	add.f32 	%f224, %f222, %f223;
	mov.b32 	%r299, %f224;
	shfl.sync.bfly.b32	%r300|%p93, %r299, 1, 31, -1;
	mov.b32 	%f225, %r300;
	add.f32 	%f50, %f224, %f225;
	mov.b32 	%r301, %f362;
	shfl.sync.bfly.b32	%r302|%p94, %r301, 16, 31, -1;
	mov.b32 	%f226, %r302;
	add.f32 	%f227, %f362, %f226;
	mov.b32 	%r303, %f227;
	shfl.sync.bfly.b32	%r304|%p95, %r303, 8, 31, -1;
	mov.b32 	%f228, %r304;
	add.f32 	%f229, %f227, %f228;
	mov.b32 	%r305, %f229;
	shfl.sync.bfly.b32	%r306|%p96, %r305, 4, 31, -1;
	mov.b32 	%f230, %r306;
	add.f32 	%f231, %f229, %f230;
	mov.b32 	%r307, %f231;
	shfl.sync.bfly.b32	%r308|%p97, %r307, 2, 31, -1;
	mov.b32 	%f232, %r308;
	add.f32 	%f233, %f231, %f232;
	mov.b32 	%r309, %f233;
	shfl.sync.bfly.b32	%r310|%p98, %r309, 1, 31, -1;
	mov.b32 	%f234, %r310;
	add.f32 	%f51, %f233, %f234;
	mov.b32 	%r311, %f354;
	shfl.sync.bfly.b32	%r312|%p99, %r311, 16, 31, -1;
	mov.b32 	%f235, %r312;
	add.f32 	%f236, %f354, %f235;
	mov.b32 	%r313, %f236;
	shfl.sync.bfly.b32	%r314|%p100, %r313, 8, 31, -1;
	mov.b32 	%f237, %r314;
	add.f32 	%f238, %f236, %f237;
	mov.b32 	%r315, %f238;
	shfl.sync.bfly.b32	%r316|%p101, %r315, 4, 31, -1;
	mov.b32 	%f239, %r316;
	add.f32 	%f240, %f238, %f239;
	mov.b32 	%r317, %f240;
	shfl.sync.bfly.b32	%r318|%p102, %r317, 2, 31, -1;
	mov.b32 	%f241, %r318;
	add.f32 	%f242, %f240, %f241;
	mov.b32 	%r319, %f242;
	shfl.sync.bfly.b32	%r320|%p103, %r319, 1, 31, -1;
	mov.b32 	%f243, %r320;
	add.f32 	%f52, %f242, %f243;
	mov.b32 	%r321, %f363;
	shfl.sync.bfly.b32	%r322|%p104, %r321, 16, 31, -1;
	mov.b32 	%f244, %r322;
	add.f32 	%f245, %f363, %f244;
	mov.b32 	%r323, %f245;
	shfl.sync.bfly.b32	%r324|%p105, %r323, 8, 31, -1;
	mov.b32 	%f246, %r324;
	add.f32 	%f247, %f245, %f246;
	mov.b32 	%r325, %f247;
	shfl.sync.bfly.b32	%r326|%p106, %r325, 4, 31, -1;
	mov.b32 	%f248, %r326;
	add.f32 	%f249, %f247, %f248;
	mov.b32 	%r327, %f249;
	shfl.sync.bfly.b32	%r328|%p107, %r327, 2, 31, -1;
	mov.b32 	%f250, %r328;
	add.f32 	%f251, %f249, %f250;
	mov.b32 	%r329, %f251;
	shfl.sync.bfly.b32	%r330|%p108, %r329, 1, 31, -1;
	mov.b32 	%f252, %r330;
	add.f32 	%f53, %f251, %f252;
	mov.b32 	%r331, %f355;
	shfl.sync.bfly.b32	%r332|%p109, %r331, 16, 31, -1;
	mov.b32 	%f253, %r332;
	add.f32 	%f254, %f355, %f253;
	mov.b32 	%r333, %f254;
	shfl.sync.bfly.b32	%r334|%p110, %r333, 8, 31, -1;
	mov.b32 	%f255, %r334;
	add.f32 	%f256, %f254, %f255;
	mov.b32 	%r335, %f256;
	shfl.sync.bfly.b32	%r336|%p111, %r335, 4, 31, -1;
	mov.b32 	%f257, %r336;
	add.f32 	%f258, %f256, %f257;
	mov.b32 	%r337, %f258;
	shfl.sync.bfly.b32	%r338|%p112, %r337, 2, 31, -1;
	mov.b32 	%f259, %r338;
	add.f32 	%f260, %f258, %f259;
	mov.b32 	%r339, %f260;
	shfl.sync.bfly.b32	%r340|%p113, %r339, 1, 31, -1;
	mov.b32 	%f261, %r340;
	add.f32 	%f54, %f260, %f261;
	setp.leu.f32 	%p114, %f117, 0f00000000;
	or.pred  	%p115, %p28, %p114;
	@%p115 bra 	$L__BB0_45;
	shl.b32 	%r341, %r402, 2;
	mov.u32 	%r342, _ZZ38flashattn_streaming_16x16_kernel_mw_v7PK6__halfS1_S1_PfiifE12sh_m_running;
	add.s32 	%r50, %r342, %r341;
	ld.shared.f32 	%f55, [%r50];
	setp.neu.f32 	%p116, %f55, 0fF149F2CA;
	@%p116 bra 	$L__BB0_44;
	st.shared.f32 	[%r50], %f3;
	shl.b32 	%r349, %r402, 2;
	mov.u32 	%r350, _ZZ38flashattn_streaming_16x16_kernel_mw_v7PK6__halfS1_S1_PfiifE12sh_l_running;
	add.s32 	%r351, %r350, %r349;
	st.shared.f32 	[%r351], %f117;
	shl.b32 	%r352, %r402, 6;
	mov.u32 	%r353, _ZZ38flashattn_streaming_16x16_kernel_mw_v7PK6__halfS1_S1_PfiifE12sh_y_running;
	add.s32 	%r354, %r353, %r352;
	st.shared.f32 	[%r354], %f39;
	st.shared.f32 	[%r354+4], %f40;
	st.shared.f32 	[%r354+8], %f41;
	st.shared.f32 	[%r354+12], %f42;
	st.shared.f32 	[%r354+16], %f43;
	st.shared.f32 	[%r354+20], %f44;
	st.shared.f32 	[%r354+24], %f45;
	st.shared.f32 	[%r354+28], %f46;
	st.shared.f32 	[%r354+32], %f47;
	st.shared.f32 	[%r354+36], %f48;
	st.shared.f32 	[%r354+40], %f49;
	st.shared.f32 	[%r354+44], %f50;
	st.shared.f32 	[%r354+48], %f51;
	st.shared.f32 	[%r354+52], %f52;
	st.shared.f32 	[%r354+56], %f53;
	st.shared.f32 	[%r354+60], %f54;
	bra.uni 	$L__BB0_45;
$L__BB0_35:
	ld.param.u64 	%rd50, [_Z38flashattn_streaming_16x16_kernel_mw_v7PK6__halfS1_S1_Pfiif_param_3];
	mov.u32 	%r361, %ctaid.x;
	mul.wide.u32 	%rd4, %r361, 1024;
	cvta.to.global.u64 	%rd5, %rd50;
	add.s32 	%r30, %r4, 1;
	max.u32 	%r31, %r5, %r30;
	and.b32  	%r362, %r31, 1;
	setp.eq.b32 	%p121, %r362, 1;
	not.pred 	%p122, %p121;
	mov.u32 	%r405, %r4;
	@%p122 bra 	$L__BB0_38;
	setp.gt.u32 	%p123, %r3, 15;
	mov.u32 	%r405, %r30;
	@%p123 bra 	$L__BB0_38;
	shl.b32 	%r363, %r4, 2;
	mov.u32 	%r364, _ZZ38flashattn_streaming_16x16_kernel_mw_v7PK6__halfS1_S1_PfiifE12sh_l_running;
	add.s32 	%r365, %r364, %r363;
	ld.shared.f32 	%f320, [%r365];
	add.f32 	%f321, %f320, 0f358637BD;
	rcp.rn.f32 	%f322, %f321;
	shl.b32 	%r366, %r3, 2;
	mov.u32 	%r367, _ZZ38flashattn_streaming_16x16_kernel_mw_v7PK6__halfS1_S1_PfiifE12sh_y_running;
	add.s32 	%r368, %r367, %r366;
	shl.b32 	%r369, %r4, 6;
	add.s32 	%r370, %r368, %r369;
	ld.shared.f32 	%f323, [%r370];
	mul.f32 	%f324, %f322, %f323;
	shl.b32 	%r371, %r4, 4;
	add.s32 	%r372, %r371, %r3;
	add.s64 	%rd39, %rd5, %rd4;
	mul.wide.u32 	%rd40, %r372, 4;
	add.s64 	%rd41, %rd39, %rd40;
	st.global.f32 	[%rd41], %f324;
$L__BB0_38:
	sub.s32 	%r373, %r4, %r31;
	setp.gt.u32 	%p124, %r373, -4;
	@%p124 bra 	$L__BB0_43;
	shl.b32 	%r374, %r405, 2;
	mov.u32 	%r375, _ZZ38flashattn_streaming_16x16_kernel_mw_v7PK6__halfS1_S1_PfiifE12sh_l_running;
	add.s32 	%r376, %r374, %r375;
	add.s32 	%r404, %r376, 8;
	shl.b32 	%r377, %r405, 4;
	add.s32 	%r378, %r377, %r3;
	mul.wide.u32 	%rd42, %r378, 4;
	add.s64 	%rd43, %rd4, %rd42;
	add.s64 	%rd54, %rd5, %rd43;
	add.s32 	%r379, %r378, 48;
	mul.wide.u32 	%rd44, %r379, 4;
	add.s64 	%rd45, %rd4, %rd44;
	add.s64 	%rd53, %rd5, %rd45;
	shl.b32 	%r380, %r405, 6;
	shl.b32 	%r381, %r3, 2;
	add.s32 	%r382, %r380, %r381;
	mov.u32 	%r383, _ZZ38flashattn_streaming_16x16_kernel_mw_v7PK6__halfS1_S1_PfiifE12sh_y_running;
	add.s32 	%r384, %r382, %r383;
	add.s32 	%r403, %r384, 128;
	add.s32 	%r385, %r378, 16;
	mul.wide.u32 	%rd46, %r385, 4;
	add.s64 	%rd47, %rd4, %rd46;
	add.s64 	%rd52, %rd5, %rd47;
	add.s32 	%r386, %r378, 32;
	mul.wide.u32 	%rd48, %r386, 4;
	add.s64 	%rd49, %rd4, %rd48;
	add.s64 	%rd51, %rd5, %rd49;
$L__BB0_40:
	setp.gt.u32 	%p125, %r3, 15;
	@%p125 bra 	$L__BB0_42;
	ld.shared.f32 	%f325, [%r404+-8];
	add.f32 	%f326, %f325, 0f358637BD;
	rcp.rn.f32 	%f327, %f326;
	ld.shared.f32 	%f328, [%r403+-128];
	mul.f32 	%f329, %f327, %f328;
	st.global.f32 	[%rd54], %f329;
	ld.shared.f32 	%f330, [%r404+-4];
	add.f32 	%f331, %f330, 0f358637BD;
	rcp.rn.f32 	%f332, %f331;
	ld.shared.f32 	%f333, [%r403+-64];
	mul.f32 	%f334, %f332, %f333;
	st.global.f32 	[%rd52], %f334;
	ld.shared.f32 	%f335, [%r404];
	add.f32 	%f336, %f335, 0f358637BD;
	rcp.rn.f32 	%f337, %f336;
	ld.shared.f32 	%f338, [%r403];
	mul.f32 	%f339, %f337, %f338;
	st.global.f32 	[%rd51], %f339;
	ld.shared.f32 	%f340, [%r404+4];
	add.f32 	%f341, %f340, 0f358637BD;
	rcp.rn.f32 	%f342, %f341;
	ld.shared.f32 	%f343, [%r403+64];
	mul.f32 	%f344, %f342, %f343;
	st.global.f32 	[%rd53], %f344;
$L__BB0_42:
	add.s32 	%r405, %r405, 4;
	add.s32 	%r404, %r404, 16;
	add.s64 	%rd54, %rd54, 256;
	add.s64 	%rd53, %rd53, 256;
	add.s32 	%r403, %r403, 256;
	add.s64 	%rd52, %rd52, 256;
	add.s64 	%rd51, %rd51, 256;
	setp.lt.u32 	%p126, %r405, %r5;
	@%p126 bra 	$L__BB0_40;
$L__BB0_43:
	ret;
$L__BB0_44:
	shl.b32 	%r343, %r402, 2;
	mov.u32 	%r344, _ZZ38flashattn_streaming_16x16_kernel_mw_v7PK6__halfS1_S1_PfiifE12sh_l_running;
	add.s32 	%r345, %r344, %r343;
	ld.shared.f32 	%f262, [%r345];
	max.f32 	%f263, %f55, %f3;
	sub.f32 	%f264, %f55, %f263;
	mul.f32 	%f265, %f264, 0f3FB8AA3B;
	ex2.approx.f32 	%f266, %f265;
	sub.f32 	%f267, %f3, %f263;
	mul.f32 	%f268, %f267, 0f3FB8AA3B;
	ex2.approx.f32 	%f269, %f268;
	mul.f32 	%f270, %f117, %f269;
	fma.rn.f32 	%f271, %f262, %f266, %f270;
	shl.b32 	%r346, %r402, 6;
	mov.u32 	%r347, _ZZ38flashattn_streaming_16x16_kernel_mw_v7PK6__halfS1_S1_PfiifE12sh_y_running;
	add.s32 	%r348, %r347, %r346;
	ld.shared.f32 	%f272, [%r348];
	ld.shared.f32 	%f273, [%r348+4];
	mul.f32 	%f274, %f269, %f39;
	fma.rn.f32 	%f275, %f266, %f272, %f274;
	st.shared.f32 	[%r348], %f275;
	mul.f32 	%f276, %f269, %f40;
	fma.rn.f32 	%f277, %f266, %f273, %f276;
	st.shared.f32 	[%r348+4], %f277;
	ld.shared.f32 	%f278, [%r348+8];
	ld.shared.f32 	%f279, [%r348+12];
	mul.f32 	%f280, %f269, %f41;
	fma.rn.f32 	%f281, %f266, %f278, %f280;
	st.shared.f32 	[%r348+8], %f281;
	mul.f32 	%f282, %f269, %f42;
	fma.rn.f32 	%f283, %f266, %f279, %f282;
	st.shared.f32 	[%r348+12], %f283;
	ld.shared.f32 	%f284, [%r348+16];
	ld.shared.f32 	%f285, [%r348+20];
	mul.f32 	%f286, %f269, %f43;
	fma.rn.f32 	%f287, %f266, %f284, %f286;
	st.shared.f32 	[%r348+16], %f287;
	mul.f32 	%f288, %f269, %f44;
	fma.rn.f32 	%f289, %f266, %f285, %f288;
	st.shared.f32 	[%r348+20], %f289;
	ld.shared.f32 	%f290, [%r348+24];
	ld.shared.f32 	%f291, [%r348+28];
	mul.f32 	%f292, %f269, %f45;
	fma.rn.f32 	%f293, %f266, %f290, %f292;
	st.shared.f32 	[%r348+24], %f293;
	mul.f32 	%f294, %f269, %f46;
	fma.rn.f32 	%f295, %f266, %f291, %f294;
	st.shared.f32 	[%r348+28], %f295;
	ld.shared.f32 	%f296, [%r348+32];
	ld.shared.f32 	%f297, [%r348+36];
	mul.f32 	%f298, %f269, %f47;
	fma.rn.f32 	%f299, %f266, %f296, %f298;
	st.shared.f32 	[%r348+32], %f299;
	mul.f32 	%f300, %f269, %f48;
	fma.rn.f32 	%f301, %f266, %f297, %f300;
	st.shared.f32 	[%r348+36], %f301;
	ld.shared.f32 	%f302, [%r348+40];
	ld.shared.f32 	%f303, [%r348+44];
	mul.f32 	%f304, %f269, %f49;
	fma.rn.f32 	%f305, %f266, %f302, %f304;
	st.shared.f32 	[%r348+40], %f305;
	mul.f32 	%f306, %f269, %f50;
	fma.rn.f32 	%f307, %f266, %f303, %f306;
	st.shared.f32 	[%r348+44], %f307;
	ld.shared.f32 	%f308, [%r348+48];
	ld.shared.f32 	%f309, [%r348+52];
	mul.f32 	%f310, %f269, %f51;
	fma.rn.f32 	%f311, %f266, %f308, %f310;
	st.shared.f32 	[%r348+48], %f311;
	mul.f32 	%f312, %f269, %f52;
	fma.rn.f32 	%f313, %f266, %f309, %f312;
	st.shared.f32 	[%r348+52], %f313;
	ld.shared.f32 	%f314, [%r348+56];
	ld.shared.f32 	%f315, [%r348+60];
	mul.f32 	%f316, %f269, %f53;
	fma.rn.f32 	%f317, %f266, %f314, %f316;
	st.shared.f32 	[%r348+56], %f317;
	mul.f32 	%f318, %f269, %f54;
	fma.rn.f32 	%f319, %f266, %f315, %f318;
	st.shared.f32 	[%r348+60], %f319;
	st.shared.f32 	[%r50], %f263;
	st.shared.f32 	[%r345], %f271;
$L__BB0_45:
	add.s32 	%r402, %r402, 1;
	setp.lt.u32 	%p117, %r402, %r5;
	@%p117 bra 	$L__BB0_28;
	@%p19 bra 	$L__BB0_50;
	setp.ne.s32 	%p119, %r3, 0;
	// begin inline asm
	cp.async.wait_group 0;

	// end inline asm
	// begin inline asm
	membar.cta;

	// end inline asm
	membar.cta;
	@%p119 bra 	$L__BB0_49;
	add.s32 	%r355, %r398, 2;
	shl.b32 	%r356, %r398, 2;
	xor.b32  	%r357, %r356, 4;
	mov.u32 	%r358, _ZZ38flashattn_streaming_16x16_kernel_mw_v7PK6__halfS1_S1_PfiifE5ready;
	add.s32 	%r359, %r358, %r357;
	atom.shared.exch.b32 	%r360, [%r359], %r355;
$L__BB0_49:
	bar.warp.sync 	-1;
$L__BB0_50:
	setp.eq.s32 	%p120, %r39, %r25;
	mov.u32 	%r398, %r39;
	@%p120 bra 	$L__BB0_35;
	bra.uni 	$L__BB0_20;

}


// ===== COMPILED SASS (sm_100) =====

	.target	sm_100

	.elftype	@"ET_EXEC"


//--------------------- .note.nv.tkinfo           --------------------------
	.section	.note.nv.tkinfo,"",@"SHT_NOTE"
	.sectionflags	@"SHF_NOTE_NV_TKINFO"
	.tkinfo
        /*0018*/ 	.word	0x00000002
        /*0030*/ 	.string	""
        /*0030*/ 	.string	"ptxas"
        /*0030*/ 	.string	"Cuda compilation tools, release 13.0, V13.0.88"
        /*0030*/ 	.string	"Build cuda_13.0.r13.0/compiler.36424714_0"
        /*0030*/ 	.string	"-arch sm_100 -m 64 "



//--------------------- .note.nv.cuinfo           --------------------------
	.section	.note.nv.cuinfo,"",@"SHT_NOTE"
	.sectionflags	@"SHF_NOTE_NV_CUINFO"
        /*0018*/ 	.short	0x0002
        /*001a*/ 	.short	0x0064
        /*001c*/ 	.short	0x0082
	.zero		2


//--------------------- .nv.info                  --------------------------
	.section	.nv.info,"",@"SHT_CUDA_INFO"
	.align	4


	//----- nvinfo : EIATTR_REGCOUNT
	.align		4
        /*0000*/ 	.byte	0x04, 0x2f
        /*0002*/ 	.short	(.L_1 - .L_0)
	.align		4
.L_0:
        /*0004*/ 	.word	index@(_Z38flashattn_streaming_16x16_kernel_mw_v7PK6__halfS1_S1_Pfiif)
        /*0008*/ 	.word	0x00000038


	//----- nvinfo : EIATTR_FRAME_SIZE
	.align		4
.L_1:
        /*000c*/ 	.byte	0x04, 0x11
        /*000e*/ 	.short	(.L_3 - .L_2)
	.align		4
.L_2:
        /*0010*/ 	.word	index@($__internal_0_$__cuda_sm20_rcp_rn_f32_slowpath)
        /*0014*/ 	.word	0x00000000


	//----- nvinfo : EIATTR_FRAME_SIZE
	.align		4
.L_3:
        /*0018*/ 	.byte	0x04, 0x11
        /*001a*/ 	.short	(.L_5 - .L_4)
	.align		4
.L_4:
        /*001c*/ 	.word	index@(_Z38flashattn_streaming_16x16_kernel_mw_v7PK6__halfS1_S1_Pfiif)
        /*0020*/ 	.word	0x00000000


	//----- nvinfo : EIATTR_MIN_STACK_SIZE
	.align		4
.L_5:
        /*0024*/ 	.byte	0x04, 0x12
        /*0026*/ 	.short	(.L_7 - .L_6)
	.align		4
.L_6:
        /*0028*/ 	.word	index@(_Z38flashattn_streaming_16x16_kernel_mw_v7PK6__halfS1_S1_Pfiif)
        /*002c*/ 	.word	0x00000000
.L_7:


//--------------------- .nv.compat                --------------------------
	.section	.nv.compat,"",@"SHT_CUDA_COMPAT_INFO"
	.align	4
        /*0000*/ 	.byte	0x02, 0x09, 0x00, 0x00, 0x02, 0x02, 0x01, 0x00, 0x02, 0x05, 0x05, 0x00, 0x03, 0x07, 0x01, 0x01
        /*0010*/ 	.byte	0x02, 0x03, 0x00, 0x00, 0x02, 0x06, 0x01, 0x00, 0x04, 0x0b, 0x08, 0x00, 0x01, 0x00, 0x00, 0x00
        /*0020*/ 	.byte	0x00, 0x00, 0x00, 0x00


//--------------------- .nv.info._Z38flashattn_streaming_16x16_kernel_mw_v7PK6__halfS1_S1_Pfiif --------------------------
	.section	.nv.info._Z38flashattn_streaming_16x16_kernel_mw_v7PK6__halfS1_S1_Pfiif,"",@"SHT_CUDA_INFO"
	.sectionflags	@""
	.align	4


	//----- nvinfo : EIATTR_CUDA_API_VERSION
	.align		4
        /*0000*/ 	.byte	0x04, 0x37
        /*0002*/ 	.short	(.L_9 - .L_8)
.L_8:
        /*0004*/ 	.word	0x00000082


	//----- nvinfo : EIATTR_KPARAM_INFO
	.align		4
.L_9:
        /*0008*/ 	.byte	0x04, 0x17
        /*000a*/ 	.short	(.L_11 - .L_10)
.L_10:
        /*000c*/ 	.word	0x00000000
        /*0010*/ 	.short	0x0006
        /*0012*/ 	.short	0x0028
        /*0014*/ 	.byte	0x00, 0xf0, 0x11, 0x00


	//----- nvinfo : EIATTR_KPARAM_INFO
	.align		4
.L_11:
        /*0018*/ 	.byte	0x04, 0x17
        /*001a*/ 	.short	(.L_13 - .L_12)
.L_12:
        /*001c*/ 	.word	0x00000000
        /*0020*/ 	.short	0x0005
        /*0022*/ 	.short	0x0024
        /*0024*/ 	.byte	0x00, 0xf0, 0x11, 0x00


	//----- nvinfo : EIATTR_KPARAM_INFO
	.align		4
.L_13:
        /*0028*/ 	.byte	0x04, 0x17
        /*002a*/ 	.short	(.L_15 - .L_14)
.L_14:
        /*002c*/ 	.word	0x00000000
        /*0030*/ 	.short	0x0004
        /*0032*/ 	.short	0x0020
        /*0034*/ 	.byte	0x00, 0xf0, 0x11, 0x00


	//----- nvinfo : EIATTR_KPARAM_INFO
	.align		4
.L_15:
        /*0038*/ 	.byte	0x04, 0x17
        /*003a*/ 	.short	(.L_17 - .L_16)
.L_16:
        /*003c*/ 	.word	0x00000000
        /*0040*/ 	.short	0x0003
        /*0042*/ 	.short	0x0018
        /*0044*/ 	.byte	0x00, 0xf5, 0x21, 0x00


	//----- nvinfo : EIATTR_KPARAM_INFO
	.align		4
.L_17:
        /*0048*/ 	.byte	0x04, 0x17
        /*004a*/ 	.short	(.L_19 - .L_18)
.L_18:
        /*004c*/ 	.word	0x00000000
        /*0050*/ 	.short	0x0002
        /*0052*/ 	.short	0x0010
        /*0054*/ 	.byte	0x00, 0xf5, 0x21, 0x00


	//----- nvinfo : EIATTR_KPARAM_INFO
	.align		4
.L_19:
        /*0058*/ 	.byte	0x04, 0x17
        /*005a*/ 	.short	(.L_21 - .L_20)
.L_20:
        /*005c*/ 	.word	0x00000000
        /*0060*/ 	.short	0x0001
        /*0062*/ 	.short	0x0008
        /*0064*/ 	.byte	0x00, 0xf5, 0x21, 0x00


	//----- nvinfo : EIATTR_KPARAM_INFO
	.align		4
.L_21:
        /*0068*/ 	.byte	0x04, 0x17
        /*006a*/ 	.short	(.L_23 - .L_22)
.L_22:
        /*006c*/ 	.word	0x00000000
        /*0070*/ 	.short	0x0000
        /*0072*/ 	.short	0x0000
        /*0074*/ 	.byte	0x00, 0xf5, 0x21, 0x00


	//----- nvinfo : EIATTR_SPARSE_MMA_MASK
	.align		4
.L_23:
        /*0078*/ 	.byte	0x03, 0x50
        /*007a*/ 	.short	0x0000


	//----- nvinfo : EIATTR_WMMA_USED
	.align		4
        /*007c*/ 	.byte	0x01, 0x2b
	.zero		2


	//----- nvinfo : EIATTR_MAXREG_COUNT
	.align		4
        /*0080*/ 	.byte	0x03, 0x1b
        /*0082*/ 	.short	0x00ff


	//----- nvinfo : EIATTR_NUM_BARRIERS
	.align		4
        /*0084*/ 	.byte	0x02, 0x4c
        /*0086*/ 	.byte	0x01
	.zero		1


	//----- nvinfo : EIATTR_MERCURY_ISA_VERSION
	.align		4
        /*0088*/ 	.byte	0x03, 0x5f
        /*008a*/ 	.short	0x0101


	//----- nvinfo : EIATTR_COOP_GROUP_MASK_REGIDS
	.align		4
        /*008c*/ 	.byte	0x04, 0x29
        /*008e*/ 	.short	(.L_25 - .L_24)


	//   ....[0]....
.L_24:
        /*0090*/ 	.word	0xffffffff


	//   ....[1]....
        /*0094*/ 	.word	0xffffffff


	//   ....[2]....
        /*0098*/ 	.word	0xffffffff


	//   ....[3]....
        /*009c*/ 	.word	0xffffffff


	//   ....[4]....
        /*00a0*/ 	.word	0xffffffff


	//   ....[5]....
        /*00a4*/ 	.word	0xffffffff


	//   ....[6]....
        /*00a8*/ 	.word	0xffffffff


	//   ....[7]....
        /*00ac*/ 	.word	0xffffffff


	//   ....[8]....
        /*00b0*/ 	.word	0xffffffff


	//   ....[9]....
        /*00b4*/ 	.word	0xffffffff


	//   ....[10]....
        /*00b8*/ 	.word	0xffffffff


	//   ....[11]....
        /*00bc*/ 	.word	0xffffffff


	//   ....[12]....
        /*00c0*/ 	.word	0xffffffff


	//   ....[13]....
        /*00c4*/ 	.word	0xffffffff


	//   ....[14]....
        /*00c8*/ 	.word	0xffffffff


	//   ....[15]....
        /*00cc*/ 	.word	0xffffffff


	//   ....[16]....
        /*00d0*/ 	.word	0xffffffff


	//   ....[17]....
        /*00d4*/ 	.word	0xffffffff


	//   ....[18]....
        /*00d8*/ 	.word	0xffffffff


	//   ....[19]....
        /*00dc*/ 	.word	0xffffffff


	//   ....[20]....
        /*00e0*/ 	.word	0xffffffff


	//   ....[21]....
        /*00e4*/ 	.word	0xffffffff


	//   ....[22]....
        /*00e8*/ 	.word	0xffffffff


	//   ....[23]....
        /*00ec*/ 	.word	0xffffffff


	//   ....[24]....
        /*00f0*/ 	.word	0xffffffff


	//   ....[25]....
        /*00f4*/ 	.word	0xffffffff


	//   ....[26]....
        /*00f8*/ 	.word	0xffffffff


	//   ....[27]....
        /*00fc*/ 	.word	0xffffffff


	//   ....[28]....
        /*0100*/ 	.word	0xffffffff


	//   ....[29]....
        /*0104*/ 	.word	0xffffffff


	//   ....[30]....
        /*0108*/ 	.word	0xffffffff


	//   ....[31]....
        /*010c*/ 	.word	0xffffffff


	//   ....[32]....
        /*0110*/ 	.word	0xffffffff


	//   ....[33]....
        /*0114*/ 	.word	0xffffffff


	//   ....[34]....
        /*0118*/ 	.word	0xffffffff


	//   ....[35]....
        /*011c*/ 	.word	0xffffffff


	//   ....[36]....
        /*0120*/ 	.word	0xffffffff


	//   ....[37]....
        /*0124*/ 	.word	0xffffffff


	//   ....[38]....
        /*0128*/ 	.word	0xffffffff


	//   ....[39]....
        /*012c*/ 	.word	0xffffffff


	//   ....[40]....
        /*0130*/ 	.word	0xffffffff


	//   ....[41]....
        /*0134*/ 	.word	0xffffffff


	//   ....[42]....
        /*0138*/ 	.word	0xffffffff


	//   ....[43]....
        /*013c*/ 	.word	0xffffffff


	//   ....[44]....
        /*0140*/ 	.word	0xffffffff


	//   ....[45]....
        /*0144*/ 	.word	0xffffffff


	//   ....[46]....
        /*0148*/ 	.word	0xffffffff


	//   ....[47]....
        /*014c*/ 	.word	0xffffffff


	//   ....[48]....
        /*0150*/ 	.word	0xffffffff


	//   ....[49]....
        /*0154*/ 	.word	0xffffffff


	//   ....[50]....
        /*0158*/ 	.word	0xffffffff


	//   ....[51]....
        /*015c*/ 	.word	0xffffffff


	//   ....[52]....
        /*0160*/ 	.word	0xffffffff


	//   ....[53]....
        /*0164*/ 	.word	0xffffffff


	//   ....[54]....
        /*0168*/ 	.word	0xffffffff


	//   ....[55]....
        /*016c*/ 	.word	0xffffffff


	//   ....[56]....
        /*0170*/ 	.word	0xffffffff


	//   ....[57]....
        /*0174*/ 	.word	0xffffffff


	//   ....[58]....
        /*0178*/ 	.word	0xffffffff


	//   ....[59]....
        /*017c*/ 	.word	0xffffffff


	//   ....[60]....
        /*0180*/ 	.word	0xffffffff


	//   ....[61]....
        /*0184*/ 	.word	0xffffffff


	//   ....[62]....
        /*0188*/ 	.word	0xffffffff


	//   ....[63]....
        /*018c*/ 	.word	0xffffffff


	//   ....[64]....
        /*0190*/ 	.word	0xffffffff


	//   ....[65]....
        /*0194*/ 	.word	0xffffffff


	//   ....[66]....
        /*0198*/ 	.word	0xffffffff


	//   ....[67]....
        /*019c*/ 	.word	0xffffffff


	//   ....[68]....
        /*01a0*/ 	.word	0xffffffff


	//   ....[69]....
        /*01a4*/ 	.word	0xffffffff


	//   ....[70]....
        /*01a8*/ 	.word	0xffffffff


	//   ....[71]....
        /*01ac*/ 	.word	0xffffffff


	//   ....[72]....
        /*01b0*/ 	.word	0xffffffff


	//   ....[73]....
        /*01b4*/ 	.word	0xffffffff


	//   ....[74]....
        /*01b8*/ 	.word	0xffffffff


	//   ....[75]....
        /*01bc*/ 	.word	0xffffffff


	//   ....[76]....
        /*01c0*/ 	.word	0xffffffff


	//   ....[77]....
        /*01c4*/ 	.word	0xffffffff


	//   ....[78]....
        /*01c8*/ 	.word	0xffffffff


	//   ....[79]....
        /*01cc*/ 	.word	0xffffffff


	//   ....[80]....
        /*01d0*/ 	.word	0xffffffff


	//   ....[81]....
        /*01d4*/ 	.word	0xffffffff


	//   ....[82]....
        /*01d8*/ 	.word	0xffffffff


	//   ....[83]....
        /*01dc*/ 	.word	0xffffffff


	//   ....[84]....
        /*01e0*/ 	.word	0xffffffff


	//   ....[85]....
        /*01e4*/ 	.word	0xffffffff


	//   ....[86]....
        /*01e8*/ 	.word	0xffffffff


	//   ....[87]....
        /*01ec*/ 	.word	0xffffffff


	//   ....[88]....
        /*01f0*/ 	.word	0xffffffff


	//   ....[89]....
        /*01f4*/ 	.word	0xffffffff


	//   ....[90]....
        /*01f8*/ 	.word	0xffffffff


	//   ....[91]....
        /*01fc*/ 	.word	0xffffffff


	//   ....[92]....
        /*0200*/ 	.word	0xffffffff


	//   ....[93]....
        /*0204*/ 	.word	0xffffffff


	//   ....[94]....
        /*0208*/ 	.word	0xffffffff


	//   ....[95]....
        /*020c*/ 	.word	0x05000025


	//   ....[96]....
        /*0210*/ 	.word	0x05000025


	//   ....[97]....
        /*0214*/ 	.word	0x05000025


	//   ....[98]....
        /*0218*/ 	.word	0x05000025


	//   ....[99]....
        /*021c*/ 	.word	0x05000025


	//   ....[100]....
        /*0220*/ 	.word	0x05000025


	//   ....[101]....
        /*0224*/ 	.word	0x05000025


	//   ....[102]....
        /*0228*/ 	.word	0x05000025


	//   ....[103]....
        /*022c*/ 	.word	0x05000025


	//   ....[104]....
        /*0230*/ 	.word	0x05000025


	//   ....[105]....
        /*0234*/ 	.word	0x05000025


	//   ....[106]....
        /*0238*/ 	.word	0x05000025


	//   ....[107]....
        /*023c*/ 	.word	0x05000025


	//   ....[108]....
        /*0240*/ 	.word	0x05000025


	//   ....[109]....
        /*0244*/ 	.word	0x05000025


	//   ....[110]....
        /*0248*/ 	.word	0x05000025


	//   ....[111]....
        /*024c*/ 	.word	0x05000025


	//   ....[112]....
        /*0250*/ 	.word	0x05000025


	//   ....[113]....
        /*0254*/ 	.word	0x05000025


	//   ....[114]....
        /*0258*/ 	.word	0x05000025


	//   ....[115]....
        /*025c*/ 	.word	0x05000025


	//   ....[116]....
        /*0260*/ 	.word	0x05000025


	//   ....[117]....
        /*0264*/ 	.word	0x05000025


	//   ....[118]....
        /*0268*/ 	.word	0x05000025


	//   ....[119]....
        /*026c*/ 	.word	0x05000025


	//   ....[120]....
        /*0270*/ 	.word	0x05000025


	//   ....[121]....
        /*0274*/ 	.word	0x05000025


	//   ....[122]....
        /*0278*/ 	.word	0x05000025


	//   ....[123]....
        /*027c*/ 	.word	0x05000025


	//   ....[124]....
        /*0280*/ 	.word	0x05000025


	//   ....[125]....
        /*0284*/ 	.word	0x05000025


	//   ....[126]....
        /*0288*/ 	.word	0x05000025


	//   ....[127]....
        /*028c*/ 	.word	0x05000025


	//   ....[128]....
        /*0290*/ 	.word	0x05000025


	//   ....[129]....
        /*0294*/ 	.word	0x05000025


	//   ....[130]....
        /*0298*/ 	.word	0x05000025


	//   ....[131]....
        /*029c*/ 	.word	0x05000025


	//   ....[132]....
        /*02a0*/ 	.word	0x05000025


	//   ....[133]....
        /*02a4*/ 	.word	0x05000025


	//   ....[134]....
        /*02a8*/ 	.word	0x05000025


	//   ....[135]....
        /*02ac*/ 	.word	0x05000025


	//   ....[136]....
        /*02b0*/ 	.word	0x05000025


	//   ....[137]....
        /*02b4*/ 	.word	0x05000025


	//   ....[138]....
        /*02b8*/ 	.word	0x05000025


	//   ....[139]....
        /*02bc*/ 	.word	0x05000025


	//   ....[140]....
        /*02c0*/ 	.word	0x05000025


	//   ....[141]....
        /*02c4*/ 	.word	0x05000025


	//   ....[142]....
        /*02c8*/ 	.word	0x05000025


	//   ....[143]....
        /*02cc*/ 	.word	0x05000025


	//   ....[144]....
        /*02d0*/ 	.word	0x05000025


	//   ....[145]....
        /*02d4*/ 	.word	0x05000025


	//   ....[146]....
        /*02d8*/ 	.word	0x05000025


	//   ....[147]....
        /*02dc*/ 	.word	0x05000025


	//   ....[148]....
        /*02e0*/ 	.word	0x05000025


	//   ....[149]....
        /*02e4*/ 	.word	0x05000025


	//   ....[150]....
        /*02e8*/ 	.word	0x05000025


	//   ....[151]....
        /*02ec*/ 	.word	0x05000025


	//   ....[152]....
        /*02f0*/ 	.word	0x05000025


	//   ....[153]....
        /*02f4*/ 	.word	0x05000025


	//   ....[154]....
        /*02f8*/ 	.word	0x05000025


	//   ....[155]....
        /*02fc*/ 	.word	0x05000025


	//   ....[156]....
        /*0300*/ 	.word	0x05000025


	//   ....[157]....
        /*0304*/ 	.word	0x05000025


	//   ....[158]....
        /*0308*/ 	.word	0x05000025


	//   ....[159]....
        /*030c*/ 	.word	0x05000025


	//   ....[160]....
        /*0310*/ 	.word	0x05000025


	//   ....[161]....
        /*0314*/ 	.word	0x05000025


	//   ....[162]....
        /*0318*/ 	.word	0x05000025


	//   ....[163]....
        /*031c*/ 	.word	0x05000025


	//   ....[164]....
        /*0320*/ 	.word	0x05000025


	//   ....[165]....
        /*0324*/ 	.word	0x05000025


	//   ....[166]....
        /*0328*/ 	.word	0x05000025


	//   ....[167]....
        /*032c*/ 	.word	0x05000025


	//   ....[168]....
        /*0330*/ 	.word	0x05000025


	//   ....[169]....
        /*0334*/ 	.word	0x05000025


	//   ....[170]....
        /*0338*/ 	.word	0x05000025


	//   ....[171]....
        /*033c*/ 	.word	0x05000025


	//   ....[172]....
        /*0340*/ 	.word	0x05000025


	//   ....[173]....
        /*0344*/ 	.word	0x05000025


	//   ....[174]....
        /*0348*/ 	.word	0x05000025


	//   ....[175]....
        /*034c*/ 	.word	0x05000025


	//   ....[176]....
        /*0350*/ 	.word	0x05000025


	//   ....[177]....
        /*0354*/ 	.word	0x05000025


	//   ....[178]....
        /*0358*/ 	.word	0x05000025


	//   ....[179]....
        /*035c*/ 	.word	0x05000025


	//   ....[180]....
        /*0360*/ 	.word	0x05000025


	//   ....[181]....
        /*0364*/ 	.word	0x05000025


	//   ....[182]....
        /*0368*/ 	.word	0x05000025


	//   ....[183]....
        /*036c*/ 	.word	0x05000025


	//   ....[184]....
        /*0370*/ 	.word	0x05000025


	//   ....[185]....
        /*0374*/ 	.word	0x05000025


	//   ....[186]....
        /*0378*/ 	.word	0x05000025


	//   ....[187]....
        /*037c*/ 	.word	0x05000025


	//   ....[188]....
        /*0380*/ 	.word	0x05000025


	//----- nvinfo : EIATTR_COOP_GROUP_INSTR_OFFSETS
	.align		4
.L_25:
        /*0384*/ 	.byte	0x04, 0x28
        /*0386*/ 	.short	(.L_27 - .L_26)


	//   ....[0]....
.L_26:
        /*0388*/ 	.word	0x000009e0


	//   ....[1]....
        /*038c*/ 	.word	0x00000b00


	//   ....[2]....
        /*0390*/ 	.word	0x00000b40


	//   ....[3]....
        /*0394*/ 	.word	0x00000d30


	//   ....[4]....
        /*0398*/ 	.word	0x00001320


	//   ....[5]....
        /*039c*/ 	.word	0x00001340


	//   ....[6]....
        /*03a0*/ 	.word	0x00001360


	//   ....[7]....
        /*03a4*/ 	.word	0x00001380


	//   ....[8]....
        /*03a8*/ 	.word	0x000013a0


	//   ....[9]....
        /*03ac*/ 	.word	0x00001850


	//   ....[10]....
        /*03b0*/ 	.word	0x00001860


	//   ....[11]....
        /*03b4*/ 	.word	0x00001870


	//   ....[12]....
        /*03b8*/ 	.word	0x00001880


	//   ....[13]....
        /*03bc*/ 	.word	0x00001890


	//   ....[14]....
        /*03c0*/ 	.word	0x000018a0


	//   ....[15]....
        /*03c4*/ 	.word	0x000018c0


	//   ....[16]....
        /*03c8*/ 	.word	0x000018e0


	//   ....[17]....
        /*03cc*/ 	.word	0x00001900


	//   ....[18]....
        /*03d0*/ 	.word	0x00001920


	//   ....[19]....
        /*03d4*/ 	.word	0x00001940


	//   ....[20]....
        /*03d8*/ 	.word	0x00001960


	//   ....[21]....
        /*03dc*/ 	.word	0x00001980


	//   ....[22]....
        /*03e0*/ 	.word	0x000019a0


	//   ....[23]....
        /*03e4*/ 	.word	0x000019c0


	//   ....[24]....
        /*03e8*/ 	.word	0x000019e0


	//   ....[25]....
        /*03ec*/ 	.word	0x00001a00


	//   ....[26]....
        /*03f0*/ 	.word	0x00001a20


	//   ....[27]....
        /*03f4*/ 	.word	0x00001a30


	//   ....[28]....
        /*03f8*/ 	.word	0x00001a60


	//   ....[29]....
        /*03fc*/ 	.word	0x00001a80


	//   ....[30]....
        /*0400*/ 	.word	0x00001aa0


	//   ....[31]....
        /*0404*/ 	.word	0x00001ac0


	//   ....[32]....
        /*0408*/ 	.word	0x00001ae0


	//   ....[33]....
        /*040c*/ 	.word	0x00001b00


	//   ....[34]....
        /*0410*/ 	.word	0x00001b10


	//   ....[35]....
        /*0414*/ 	.word	0x00001b30


	//   ....[36]....
        /*0418*/ 	.word	0x00001b60


	//   ....[37]....
        /*041c*/ 	.word	0x00001b80


	//   ....[38]....
        /*0420*/ 	.word	0x00001ba0


	//   ....[39]....
        /*0424*/ 	.word	0x00001bc0


	//   ....[40]....
        /*0428*/ 	.word	0x00001be0


	//   ....[41]....
        /*042c*/ 	.word	0x00001c00


	//   ....[42]....
        /*0430*/ 	.word	0x00001c10


	//   ....[43]....
        /*0434*/ 	.word	0x00001c30


	//   ....[44]....
        /*0438*/ 	.word	0x00001c50


	//   ....[45]....
        /*043c*/ 	.word	0x00001c70


	//   ....[46]....
        /*0440*/ 	.word	0x00001c90


	//   ....[47]....
        /*0444*/ 	.word	0x00001cc0


	//   ....[48]....
        /*0448*/ 	.word	0x00001ce0


	//   ....[49]....
        /*044c*/ 	.word	0x00001d00


	//   ....[50]....
        /*0450*/ 	.word	0x00001d20


	//   ....[51]....
        /*0454*/ 	.word	0x00001d40


	//   ....[52]....
        /*0458*/ 	.word	0x00001d60


	//   ....[53]....
        /*045c*/ 	.word	0x00001d70


	//   ....[54]....
        /*0460*/ 	.word	0x00001d90


	//   ....[55]....
        /*0464*/ 	.word	0x00001db0


	//   ....[56]....
        /*0468*/ 	.word	0x00001de0


	//   ....[57]....
        /*046c*/ 	.word	0x00001e00


	//   ....[58]....
        /*0470*/ 	.word	0x00001e20


	//   ....[59]....
        /*0474*/ 	.word	0x00001e40


	//   ....[60]....
        /*0478*/ 	.word	0x00001e60


	//   ....[61]....
        /*047c*/ 	.word	0x00001e80


	//   ....[62]....
        /*0480*/ 	.word	0x00001e90


	//   ....[63]....
        /*0484*/ 	.word	0x00001ec0


	//   ....[64]....
        /*0488*/ 	.word	0x00001ee0


	//   ....[65]....
        /*048c*/ 	.word	0x00001f00


	//   ....[66]....
        /*0490*/ 	.word	0x00001f20


	//   ....[67]....
        /*0494*/ 	.word	0x00001f40


	//   ....[68]....
        /*0498*/ 	.word	0x00001f60


	//   ....[69]....
        /*049c*/ 	.word	0x00001f80


	//   ....[70]....
        /*04a0*/ 	.word	0x00001fa0


	//   ....[71]....
        /*04a4*/ 	.word	0x00001fc0


	//   ....[72]....
        /*04a8*/ 	.word	0x00001fe0


	//   ....[73]....
        /*04ac*/ 	.word	0x00002000


	//   ....[74]....
        /*04b0*/ 	.word	0x00002020


	//   ....[75]....
        /*04b4*/ 	.word	0x00002030


	//   ....[76]....
        /*04b8*/ 	.word	0x00002050


	//   ....[77]....
        /*04bc*/ 	.word	0x00002080


	//   ....[78]....
        /*04c0*/ 	.word	0x000020a0


	//   ....[79]....
        /*04c4*/ 	.word	0x000020c0


	//   ....[80]....
        /*04c8*/ 	.word	0x000020e0


	//   ....[81]....
        /*04cc*/ 	.word	0x00002100


	//   ....[82]....
        /*04d0*/ 	.word	0x00002120


	//   ....[83]....
        /*04d4*/ 	.word	0x00002130


	//   ....[84]....
        /*04d8*/ 	.word	0x00002160


	//   ....[85]....
        /*04dc*/ 	.word	0x00002180


	//   ....[86]....
        /*04e0*/ 	.word	0x000021a0


	//   ....[87]....
        /*04e4*/ 	.word	0x000021c0


	//   ....[88]....
        /*04e8*/ 	.word	0x000021e0


	//   ....[89]....
        /*04ec*/ 	.word	0x00002200


	//   ....[90]....
        /*04f0*/ 	.word	0x00002210


	//   ....[91]....
        /*04f4*/ 	.word	0x00002240


	//   ....[92]....
        /*04f8*/ 	.word	0x00002260


	//   ....[93]....
        /*04fc*/ 	.word	0x000022d0


	//   ....[94]....
        /*0500*/ 	.word	0x00002ad0


	//   ....[95]....
        /*0504*/ 	.word	0x00003730


	//   ....[96]....
        /*0508*/ 	.word	0x000037a0


	//   ....[97]....
        /*050c*/ 	.word	0x00003810


	//   ....[98]....
        /*0510*/ 	.word	0x000038a0


	//   ....[99]....
        /*0514*/ 	.word	0x00003920


	//   ....[100]....
        /*0518*/ 	.word	0x00003980


	//   ....[101]....
        /*051c*/ 	.word	0x000039e0


	//   ....[102]....
        /*0520*/ 	.word	0x00003a40


	//   ....[103]....
        /*0524*/ 	.word	0x00003ac0


	//   ....[104]....
        /*0528*/ 	.word	0x00003b50


	//   ....[105]....
        /*052c*/ 	.word	0x00003bc0


	//   ....[106]....
        /*0530*/ 	.word	0x00003c30


	//   ....[107]....
        /*0534*/ 	.word	0x00003ca0


	//   ....[108]....
        /*0538*/ 	.word	0x00003d00


	//   ....[109]....
        /*053c*/ 	.word	0x00003d70


	//   ....[110]....
        /*0540*/ 	.word	0x00003de0


	//   ....[111]....
        /*0544*/ 	.word	0x00003e50


	//   ....[112]....
        /*0548*/ 	.word	0x00003ec0


	//   ....[113]....
        /*054c*/ 	.word	0x00003f20


	//   ....[114]....
        /*0550*/ 	.word	0x00003fa0


	//   ....[115]....
        /*0554*/ 	.word	0x00004010


	//   ....[116]....
        /*0558*/ 	.word	0x00004070


	//   ....[117]....
        /*055c*/ 	.word	0x000040e0


	//   ....[118]....
        /*0560*/ 	.word	0x00004140


	//   ....[119]....
        /*0564*/ 	.word	0x000041c0


	//   ....[120]....
        /*0568*/ 	.word	0x00004230


	//   ....[121]....
        /*056c*/ 	.word	0x000042a0


	//   ....[122]....
        /*0570*/ 	.word	0x00004310


	//   ....[123]....
        /*0574*/ 	.word	0x00004370


	//   ....[124]....
        /*0578*/ 	.word	0x000043f0


	//   ....[125]....
        /*057c*/ 	.word	0x00004450


	//   ....[126]....
        /*0580*/ 	.word	0x000044c0


	//   ....[127]....
        /*0584*/ 	.word	0x00004530


	//   ....[128]....
        /*0588*/ 	.word	0x00004590


	//   ....[129]....
        /*058c*/ 	.word	0x00004600


	//   ....[130]....
        /*0590*/ 	.word	0x00004660


	//   ....[131]....
        /*0594*/ 	.word	0x000046d0


	//   ....[132]....
        /*0598*/ 	.word	0x00004730


	//   ....[133]....
        /*059c*/ 	.word	0x00004790


	//   ....[134]....
        /*05a0*/ 	.word	0x00004800


	//   ....[135]....
        /*05a4*/ 	.word	0x00004870


	//   ....[136]....
        /*05a8*/ 	.word	0x000048e0


	//   ....[137]....
        /*05ac*/ 	.word	0x00004950


	//   ....[138]....
        /*05b0*/ 	.word	0x000049b0


	//   ....[139]....
        /*05b4*/ 	.word	0x00004a30


	//   ....[140]....
        /*05b8*/ 	.word	0x00004aa0


	//   ....[141]....
        /*05bc*/ 	.word	0x00004b10


	//   ....[142]....
        /*05c0*/ 	.word	0x00004b90


	//   ....[143]....
        /*05c4*/ 	.word	0x00004bf0


	//   ....[144]....
        /*05c8*/ 	.word	0x00004c70


	//   ....[145]....
        /*05cc*/ 	.word	0x00004ce0


	//   ....[146]....
        /*05d0*/ 	.word	0x00004d40


	//   ....[147]....
        /*05d4*/ 	.word	0x00004db0


	//   ....[148]....
        /*05d8*/ 	.word	0x00004e20


	//   ....[149]....
        /*05dc*/ 	.word	0x00004e90


	//   ....[150]....
        /*05e0*/ 	.word	0x00004f10


	//   ....[151]....
        /*05e4*/ 	.word	0x00004f80


	//   ....[152]....
        /*05e8*/ 	.word	0x00004fe0


	//   ....[153]....
        /*05ec*/ 	.word	0x00005040


	//   ....[154]....
        /*05f0*/ 	.word	0x000050c0


	//   ....[155]....
        /*05f4*/ 	.word	0x00005130


	//   ....[156]....
        /*05f8*/ 	.word	0x000051a0


	//   ....[157]....
        /*05fc*/ 	.word	0x00005210


	//   ....[158]....
        /*0600*/ 	.word	0x00005270


	//   ....[159]....
        /*0604*/ 	.word	0x000052e0


	//   ....[160]....
        /*0608*/ 	.word	0x00005340


	//   ....[161]....
        /*060c*/ 	.word	0x000053c0


	//   ....[162]....
        /*0610*/ 	.word	0x00005430


	//   ....[163]....
        /*0614*/ 	.word	0x00005490


	//   ....[164]....
        /*0618*/ 	.word	0x00005500


	//   ....[165]....
        /*061c*/ 	.word	0x00005570


	//   ....[166]....
        /*0620*/ 	.word	0x000055e0


	//   ....[167]....
        /*0624*/ 	.word	0x00005650


	//   ....[168]....
        /*0628*/ 	.word	0x000056b0


	//   ....[169]....
        /*062c*/ 	.word	0x00005730


	//   ....[170]....
        /*0630*/ 	.word	0x000057a0


	//   ....[171]....
        /*0634*/ 	.word	0x00005820


	//   ....[172]....
        /*0638*/ 	.word	0x00005880


	//   ....[173]....
        /*063c*/ 	.word	0x000058e0


	//   ....[174]....
        /*0640*/ 	.word	0x00005960


	//   ....[175]....
        /*0644*/ 	.word	0x000059d0


	//   ....[176]....
        /*0648*/ 	.word	0x00005a40


	//   ....[177]....
        /*064c*/ 	.word	0x00005ab0


	//   ....[178]....
        /*0650*/ 	.word	0x00005b10


	//   ....[179]....
        /*0654*/ 	.word	0x00005b90


	//   ....[180]....
        /*0658*/ 	.word	0x00005c00


	//   ....[181]....
        /*065c*/ 	.word	0x00005c60


	//   ....[182]....
        /*0660*/ 	.word	0x00005cd0


	//   ....[183]....
        /*0664*/ 	.word	0x00005d30


	//   ....[184]....
        /*0668*/ 	.word	0x00005db0


	//   ....[185]....
        /*066c*/ 	.word	0x00005e20


	//   ....[186]....
        /*0670*/ 	.word	0x00005ea0


	//   ....[187]....
        /*0674*/ 	.word	0x00005f10


	//   ....[188]....
        /*0678*/ 	.word	0x00005f70


	//----- nvinfo : EIATTR_VRC_CTA_INIT_COUNT
	.align		4
.L_27:
        /*067c*/ 	.byte	0x02, 0x4a
	.zero		1
	.zero		1


	//----- nvinfo : EIATTR_EXIT_INSTR_OFFSETS
	.align		4
        /*0680*/ 	.byte	0x04, 0x1c
        /*0682*/ 	.short	(.L_29 - .L_28)


	//   ....[0]....
.L_28:
        /*0684*/ 	.word	0x00000040


	//   ....[1]....
        /*0688*/ 	.word	0x00002ee0


	//   ....[2]....
        /*068c*/ 	.word	0x000036f0


	//----- nvinfo : EIATTR_CRS_STACK_SIZE
	.align		4
.L_29:
        /*0690*/ 	.byte	0x04, 0x1e
        /*0692*/ 	.short	(.L_31 - .L_30)
.L_30:
        /*0694*/ 	.word	0x00000000


	//----- nvinfo : EIATTR_CBANK_PARAM_SIZE
	.align		4
.L_31:
        /*0698*/ 	.byte	0x03, 0x19
        /*069a*/ 	.short	0x002c


	//----- nvinfo : EIATTR_PARAM_CBANK
	.align		4
        /*069c*/ 	.byte	0x04, 0x0a
        /*069e*/ 	.short	(.L_33 - .L_32)
	.align		4
.L_32:
        /*06a0*/ 	.word	index@(.nv.constant0._Z38flashattn_streaming_16x16_kernel_mw_v7PK6__halfS1_S1_Pfiif)
        /*06a4*/ 	.short	0x0380
        /*06a6*/ 	.short	0x002c


	//----- nvinfo : EIATTR_SW_WAR
	.align		4
.L_33:
        /*06a8*/ 	.byte	0x04, 0x36
        /*06aa*/ 	.short	(.L_35 - .L_34)
.L_34:
        /*06ac*/ 	.word	0x00000008
.L_35:


//--------------------- .nv.callgraph             --------------------------
	.section	.nv.callgraph,"",@"SHT_CUDA_CALLGRAPH"
	.align	4
	.sectionentsize	8
	.align		4
        /*0000*/ 	.word	0x00000000
	.align		4
        /*0004*/ 	.word	0xffffffff
	.align		4
        /*0008*/ 	.word	0x00000000
	.align		4
        /*000c*/ 	.word	0xfffffffe
	.align		4
        /*0010*/ 	.word	0x00000000
	.align		4
        /*0014*/ 	.word	0xfffffffd
	.align		4
        /*0018*/ 	.word	0x00000000
	.align		4
        /*001c*/ 	.word	0xfffffffc


//--------------------- .text._Z38flashattn_streaming_16x16_kernel_mw_v7PK6__halfS1_S1_Pfiif --------------------------
	.section	.text._Z38flashattn_streaming_16x16_kernel_mw_v7PK6__halfS1_S1_Pfiif,"ax",@progbits
	.align	128
        .global         _Z38flashattn_streaming_16x16_kernel_mw_v7PK6__halfS1_S1_Pfiif
        .type           _Z38flashattn_streaming_16x16_kernel_mw_v7PK6__halfS1_S1_Pfiif,@function
        .size           _Z38flashattn_streaming_16x16_kernel_mw_v7PK6__halfS1_S1_Pfiif,(.L_x_166 - _Z38flashattn_streaming_16x16_kernel_mw_v7PK6__halfS1_S1_Pfiif)
        .other          _Z38flashattn_streaming_16x16_kernel_mw_v7PK6__halfS1_S1_Pfiif,@"STO_CUDA_ENTRY STV_DEFAULT"
_Z38flashattn_streaming_16x16_kernel_mw_v7PK6__halfS1_S1_Pfiif:
.text._Z38flashattn_streaming_16x16_kernel_mw_v7PK6__halfS1_S1_Pfiif:
[----:B------:R-:W-:Y:S01]  /*0000*/  LDC R1, c[0x0][0x37c] ;  /* 0x0000df00ff017b82 */ /* 0x000fe20000000800 */
[----:B------:R-:W1:Y:S01]  /*0010*/  S2R R9, SR_CTAID.X ;  /* 0x0000000000097919 */ /* 0x000e620000002500 */
[----:B------:R-:W1:Y:S02]  /*0020*/  LDCU UR4, c[0x0][0x3a0] ;  /* 0x00007400ff0477ac */ /* 0x000e640008000800 */
[----:B-1----:R-:W-:-:S13]  /*0030*/  ISETP.GE.AND P0, PT, R9, UR4, PT ;  /* 0x0000000409007c0c */ /* 0x002fda000bf06270 */
[----:B------:R-:W-:Y:S05]  /*0040*/  @P0 EXIT ;  /* 0x000000000000094d */ /* 0x000fea0003800000 */
[----:B------:R-:W1:Y:S01]  /*0050*/  S2R R16, SR_TID.X ;  /* 0x0000000000107919 */ /* 0x000e620000002100 */
[----:B------:R-:W2:Y:S01]  /*0060*/  LDC R3, c[0x0][0x3a4] ;  /* 0x0000e900ff037b82 */ /* 0x000ea20000000800 */
[----:B------:R-:W3:Y:S01]  /*0070*/  LDCU.64 UR4, c[0x0][0x388] ;  /* 0x00007100ff0477ac */ /* 0x000ee20008000a00 */
[----:B------:R-:W4:Y:S06]  /*0080*/  LDCU.64 UR6, c[0x0][0x390] ;  /* 0x00007200ff0677ac */ /* 0x000f2c0008000a00 */
[----:B------:R-:W4:Y:S08]  /*0090*/  LDC.64 R12, c[0x0][0x380] ;  /* 0x0000e000ff0c7b82 */ /* 0x000f300000000a00 */
[----:B------:R-:W4:Y:S01]  /*00a0*/  LDC.64 R42, c[0x0][0x358] ;  /* 0x0000d600ff2a7b82 */ /* 0x000f220000000a00 */
[----:B--2---:R-:W-:Y:S01]  /*00b0*/  SHF.R.S32.HI R2, RZ, 0x1f, R3 ;  /* 0x0000001fff027819 */ /* 0x004fe20000011403 */
[----:B------:R-:W-:-:S04]  /*00c0*/  IMAD.WIDE.U32 R6, R9, R3, RZ ;  /* 0x0000000309067225 */ /* 0x000fc800078e00ff */
[----:B------:R-:W-:Y:S01]  /*00d0*/  IMAD R5, R9, R2, R7 ;  /* 0x0000000209057224 */ /* 0x000fe200078e0207 */
[----:B------:R-:W-:Y:S02]  /*00e0*/  SHF.L.U32 R28, R6, 0x5, RZ ;  /* 0x00000005061c7819 */ /* 0x000fe400000006ff */
[----:B-1----:R-:W-:Y:S02]  /*00f0*/  ISETP.GT.U32.AND P0, PT, R16, 0x1f, PT ;  /* 0x0000001f1000780c */ /* 0x002fe40003f04070 */
[C---:B---3--:R-:W-:Y:S02]  /*0100*/  IADD3 R30, P1, PT, R28.reuse, UR4, RZ ;  /* 0x000000041c1e7c10 */ /* 0x048fe4000ff3e0ff */
[----:B----4-:R-:W-:-:S09]  /*0110*/  IADD3 R28, P2, PT, R28, UR6, RZ ;  /* 0x000000061c1c7c10 */ /* 0x010fd2000ff5e0ff */
[----:B------:R-:W1:Y:S02]  /*0120*/  @!P0 S2R R0, SR_LANEID ;  /* 0x0000000000008919 */ /* 0x000e640000000000 */
[----:B-1----:R-:W-:Y:S02]  /*0130*/  @!P0 LOP3.LUT R4, R0, 0x3, RZ, 0xc0, !PT ;  /* 0x0000000300048812 */ /* 0x002fe400078ec0ff */
[----:B------:R-:W-:Y:S02]  /*0140*/  @!P0 SHF.R.U32.HI R7, RZ, 0x2, R0 ;  /* 0x00000002ff078819 */ /* 0x000fe40000011600 */
[----:B------:R-:W-:Y:S01]  /*0150*/  SHF.L.U64.HI R0, R6, 0x5, R5 ;  /* 0x0000000506007819 */ /* 0x000fe20000010205 */
[----:B------:R-:W-:-:S03]  /*0160*/  @!P0 IMAD.MOV.U32 R5, RZ, RZ, RZ ;  /* 0x000000ffff058224 */ /* 0x000fc600078e00ff */
[----:B------:R-:W-:Y:S01]  /*0170*/  IADD3.X R29, PT, PT, R0, UR7, RZ, P2, !PT ;  /* 0x00000007001d7c10 */ /* 0x000fe200097fe4ff */
[----:B------:R-:W-:Y:S01]  /*0180*/  @!P0 IMAD.WIDE.U32 R6, R7, 0x8, R4 ;  /* 0x0000000807068825 */ /* 0x000fe200078e0004 */
[----:B------:R-:W-:Y:S02]  /*0190*/  ISETP.GT.U32.AND P2, PT, R16, 0x1, PT ;  /* 0x000000011000780c */ /* 0x000fe40003f44070 */
[----:B------:R-:W-:Y:S01]  /*01a0*/  IADD3.X R31, PT, PT, R0, UR5, RZ, P1, !PT ;  /* 0x00000005001f7c10 */ /* 0x000fe20008ffe4ff */
[----:B------:R-:W-:Y:S01]  /*01b0*/  IMAD.WIDE.U32 R4, R9, 0x200, R12 ;  /* 0x0000020009047825 */ /* 0x000fe200078e000c */
[----:B------:R-:W-:Y:S05]  /*01c0*/  @!P0 WARPSYNC.ALL ;  /* 0x0000000000008948 */ /* 0x000fea0003800000 */
[----:B------:R-:W-:-:S02]  /*01d0*/  @!P0 LEA R4, P1, R6, R4, 0x2 ;  /* 0x0000000406048211 */ /* 0x000fc400078210ff */
[----:B------:R-:W-:Y:S02]  /*01e0*/  @!P0 R2UR UR4, R42 ;  /* 0x000000002a0482ca */ /* 0x000fe400000e0000 */
[----:B------:R-:W-:Y:S02]  /*01f0*/  @!P0 LEA.HI.X R5, R6, R5, R7, 0x2, P1 ;  /* 0x0000000506058211 */ /* 0x000fe400008f1407 */
[----:B------:R-:W1:Y:S01]  /*0200*/  @!P2 S2R R7, SR_CgaCtaId ;  /* 0x000000000007a919 */ /* 0x000e620000008800 */
[C---:B------:R-:W-:Y:S02]  /*0210*/  @!P0 R2UR UR5, R43.reuse ;  /* 0x000000002b0582ca */ /* 0x040fe400000e0000 */
[C---:B------:R-:W-:Y:S02]  /*0220*/  @!P0 R2UR UR6, R42.reuse ;  /* 0x000000002a0682ca */ /* 0x040fe400000e0000 */
[----:B------:R-:W-:Y:S02]  /*0230*/  @!P0 R2UR UR7, R43 ;  /* 0x000000002b0782ca */ /* 0x000fe400000e0000 */
[----:B------:R-:W-:-:S02]  /*0240*/  @!P0 R2UR UR8, R42 ;  /* 0x000000002a0882ca */ /* 0x000fc400000e0000 */
[C---:B------:R-:W-:Y:S02]  /*0250*/  @!P0 R2UR UR9, R43.reuse ;  /* 0x000000002b0982ca */ /* 0x040fe400000e0000 */
[----:B------:R-:W-:Y:S02]  /*0260*/  @!P0 R2UR UR10, R42 ;  /* 0x000000002a0a82ca */ /* 0x000fe400000e0000 */
[----:B------:R-:W-:Y:S01]  /*0270*/  @!P0 R2UR UR11, R43 ;  /* 0x000000002b0b82ca */ /* 0x000fe200000e0000 */
[----:B------:R2:W5:Y:S01]  /*0280*/  @!P0 LDG.E R8, desc[UR4][R4.64] ;  /* 0x0000000404088981 */ /* 0x000562000c1e1900 */
[----:B------:R-:W-:Y:S02]  /*0290*/  ISETP.GT.U32.AND P1, PT, R16, 0xf, PT ;  /* 0x0000000f1000780c */ /* 0x000fe40003f24070 */
[----:B------:R-:W-:Y:S01]  /*02a0*/  @!P2 MOV R0, 0x400 ;  /* 0x000004000000a802 */ /* 0x000fe20000000f00 */
[----:B------:R2:W5:Y:S03]  /*02b0*/  @!P0 LDG.E R9, desc[UR6][R4.64+0x100] ;  /* 0x0001000604098981 */ /* 0x000566000c1e1900 */
[----:B------:R-:W-:Y:S01]  /*02c0*/  @!P2 IADD3 R0, PT, PT, R0, 0xc80, RZ ;  /* 0x00000c800000a810 */ /* 0x000fe20007ffe0ff */
[----:B------:R2:W5:Y:S04]  /*02d0*/  @!P0 LDG.E R10, desc[UR8][R4.64+0x10] ;  /* 0x00001008040a8981 */ /* 0x000568000c1e1900 */
[----:B------:R2:W5:Y:S01]  /*02e0*/  @!P0 LDG.E R11, desc[UR10][R4.64+0x110] ;  /* 0x0001100a040b8981 */ /* 0x000562000c1e1900 */
[----:B-1----:R-:W-:-:S05]  /*02f0*/  @!P2 LEA R7, R7, R0, 0x18 ;  /* 0x000000000707a211 */ /* 0x002fca00078ec0ff */
[----:B------:R-:W-:Y:S01]  /*0300*/  @!P2 IMAD R12, R16, 0x4, R7 ;  /* 0x00000004100ca824 */ /* 0x000fe200078e0207 */
[----:B--2---:R-:W-:Y:S06]  /*0310*/  @P1 BRA `(.L_x_0) ;  /* 0x0000000000581947 */ /* 0x004fec0003800000 */
[----:B------:R-:W1:Y:S01]  /*0320*/  S2R R13, SR_CgaCtaId ;  /* 0x00000000000d7919 */ /* 0x000e620000008800 */
[----:B------:R-:W2:Y:S01]  /*0330*/  LDC R15, c[0x0][0x360] ;  /* 0x0000d800ff0f7b82 */ /* 0x000ea20000000800 */
[----:B------:R-:W-:Y:S01]  /*0340*/  MOV R0, 0x400 ;  /* 0x0000040000007802 */ /* 0x000fe20000000f00 */
[----:B------:R-:W-:-:S03]  /*0350*/  IMAD.MOV.U32 R17, RZ, RZ, -0xeb60d36 ;  /* 0xf149f2caff117424 */ /* 0x000fc600078e00ff */
[C---:B------:R-:W-:Y:S01]  /*0360*/  IADD3 R2, PT, PT, R0.reuse, 0x40, RZ ;  /* 0x0000004000027810 */ /* 0x040fe20007ffe0ff */
[----:B------:R-:W-:Y:S01]  /*0370*/  VIADD R4, R0, 0x80 ;  /* 0x0000008000047836 */ /* 0x000fe20000000000 */
[C---:B-1----:R-:W-:Y:S02]  /*0380*/  LEA R5, R13.reuse, R0, 0x18 ;  /* 0x000000000d057211 */ /* 0x042fe400078ec0ff */
[C---:B------:R-:W-:Y:S02]  /*0390*/  LEA R7, R13.reuse, R2, 0x18 ;  /* 0x000000020d077211 */ /* 0x040fe400078ec0ff */
[----:B------:R-:W-:Y:S02]  /*03a0*/  LEA R13, R13, R4, 0x18 ;  /* 0x000000040d0d7211 */ /* 0x000fe400078ec0ff */
[----:B------:R-:W-:-:S07]  /*03b0*/  MOV R0, R16 ;  /* 0x0000001000007202 */ /* 0x000fce0000000f00 */
.L_x_1:
[C---:B-1----:R-:W-:Y:S01]  /*03c0*/  LEA R2, R0.reuse, R5, 0x2 ;  /* 0x0000000500027211 */ /* 0x042fe200078e10ff */
[C---:B------:R-:W-:Y:S01]  /*03d0*/  IMAD R4, R0.reuse, 0x4, R7 ;  /* 0x0000000400047824 */ /* 0x040fe200078e0207 */
[----:B------:R-:W-:Y:S01]  /*03e0*/  LEA R6, R0, R13, 0x6 ;  /* 0x0000000d00067211 */ /* 0x000fe200078e30ff */
[----:B--2---:R-:W-:Y:S02]  /*03f0*/  IMAD.IADD R0, R15, 0x1, R0 ;  /* 0x000000010f007824 */ /* 0x004fe400078e0200 */
[----:B------:R1:W-:Y:S03]  /*0400*/  STS [R2], R17 ;  /* 0x0000001102007388 */ /* 0x0003e60000000800 */
[----:B------:R-:W-:Y:S01]  /*0410*/  ISETP.GE.U32.AND P1, PT, R0, 0x10, PT ;  /* 0x000000100000780c */ /* 0x000fe20003f26070 */
[----:B------:R1:W-:Y:S04]  /*0420*/  STS [R4], RZ ;  /* 0x000000ff04007388 */ /* 0x0003e80000000800 */
[----:B------:R1:W-:Y:S04]  /*0430*/  STS.128 [R6], RZ ;  /* 0x000000ff06007388 */ /* 0x0003e80000000c00 */
[----:B------:R1:W-:Y:S04]  /*0440*/  STS.128 [R6+0x10], RZ ;  /* 0x000010ff06007388 */ /* 0x0003e80000000c00 */
[----:B------:R1:W-:Y:S04]  /*0450*/  STS.128 [R6+0x20], RZ ;  /* 0x000020ff06007388 */ /* 0x0003e80000000c00 */
[----:B------:R1:W-:Y:S01]  /*0460*/  STS.128 [R6+0x30], RZ ;  /* 0x000030ff06007388 */ /* 0x0003e20000000c00 */
[----:B------:R-:W-:Y:S05]  /*0470*/  @!P1 BRA `(.L_x_1) ;  /* 0xfffffffc00d09947 */ /* 0x000fea000383ffff */
.L_x_0:
[----:B------:R-:W-:Y:S05]  /*0480*/  WARPSYNC.ALL ;  /* 0x0000000000007948 */ /* 0x000fea0003800000 */
[----:B------:R-:W-:Y:S01]  /*0490*/  BAR.SYNC.DEFER_BLOCKING 0x0 ;  /* 0x0000000000007b1d */ /* 0x000fe20000010000 */
[C---:B------:R-:W-:Y:S02]  /*04a0*/  ISETP.GE.U32.AND P4, PT, R16.reuse, 0x20, PT ;  /* 0x000000201000780c */ /* 0x040fe40003f86070 */
[----:B------:R-:W-:Y:S02]  /*04b0*/  MOV R0, 0x8 ;  /* 0x0000000800007802 */ /* 0x000fe40000000f00 */
[----:B-1----:R-:W-:-:S02]  /*04c0*/  LOP3.LUT R2, R16, 0x1f, RZ, 0xc0, !PT ;  /* 0x0000001f10027812 */ /* 0x002fc400078ec0ff */
[----:B------:R-:W-:Y:S01]  /*04d0*/  SEL R0, R0, 0x10, !P4 ;  /* 0x0000001000007807 */ /* 0x000fe20006000000 */
[----:B------:R1:W-:Y:S01]  /*04e0*/  @!P2 STS [R12], RZ ;  /* 0x000000ff0c00a388 */ /* 0x0003e20000000800 */
[----:B------:R-:W-:Y:S06]  /*04f0*/  BAR.SYNC.DEFER_BLOCKING 0x0 ;  /* 0x0000000000007b1d */ /* 0x000fec0000010000 */
[----:B------:R-:W-:Y:S05]  /*0500*/  @P0 BRA `(.L_x_2) ;  /* 0x0000000400380947 */ /* 0x000fea0003800000 */
[----:B------:R-:W-:Y:S05]  /*0510*/  WARPSYNC.ALL ;  /* 0x0000000000007948 */ /* 0x000fea0003800000 */
[----:B------:R-:W2:Y:S01]  /*0520*/  S2R R4, SR_LANEID ;  /* 0x0000000000047919 */ /* 0x000ea20000000000 */
[----:B------:R-:W-:Y:S01]  /*0530*/  SHF.R.U32.HI R5, RZ, 0x1, R3 ;  /* 0x00000001ff057819 */ /* 0x000fe20000011603 */
[----:B------:R-:W-:Y:S01]  /*0540*/  IMAD.MOV.U32 R19, RZ, RZ, RZ ;  /* 0x000000ffff137224 */ /* 0x000fe200078e00ff */
[----:B------:R-:W-:Y:S02]  /*0550*/  R2UR UR4, R42 ;  /* 0x000000002a0472ca */ /* 0x000fe400000e0000 */
[----:B------:R-:W-:-:S02]  /*0560*/  R2UR UR5, R43 ;  /* 0x000000002b0572ca */ /* 0x000fc400000e0000 */
[C---:B------:R-:W-:Y:S02]  /*0570*/  R2UR UR6, R42.reuse ;  /* 0x000000002a0672ca */ /* 0x040fe400000e0000 */
[C---:B------:R-:W-:Y:S02]  /*0580*/  R2UR UR7, R43.reuse ;  /* 0x000000002b0772ca */ /* 0x040fe400000e0000 */
[C---:B------:R-:W-:Y:S02]  /*0590*/  R2UR UR8, R42.reuse ;  /* 0x000000002a0872ca */ /* 0x040fe400000e0000 */
[C---:B------:R-:W-:Y:S02]  /*05a0*/  R2UR UR9, R43.reuse ;  /* 0x000000002b0972ca */ /* 0x040fe400000e0000 */
[----:B------:R-:W-:Y:S02]  /*05b0*/  R2UR UR10, R42 ;  /* 0x000000002a0a72ca */ /* 0x000fe400000e0000 */
[----:B------:R-:W-:-:S02]  /*05c0*/  R2UR UR11, R43 ;  /* 0x000000002b0b72ca */ /* 0x000fc400000e0000 */
[----:B--2---:R-:W-:Y:S02]  /*05d0*/  LOP3.LUT R18, R4, 0x3, RZ, 0xc0, !PT ;  /* 0x0000000304127812 */ /* 0x004fe400078ec0ff */
[----:B------:R-:W-:-:S05]  /*05e0*/  SHF.R.U32.HI R27, RZ, 0x2, R4 ;  /* 0x00000002ff1b7819 */ /* 0x000fca0000011604 */
[----:B------:R-:W-:-:S03]  /*05f0*/  IMAD.WIDE.U32 R4, R27, R5, R18 ;  /* 0x000000051b047225 */ /* 0x000fc600078e0012 */
[----:B------:R-:W-:-:S04]  /*0600*/  LEA R20, P0, R4, R30, 0x2 ;  /* 0x0000001e04147211 */ /* 0x000fc800078010ff */
[----:B------:R-:W-:-:S03]  /*0610*/  LEA.HI.X R21, R4, R31, R5, 0x2, P0 ;  /* 0x0000001f04157211 */ /* 0x000fc600000f1405 */
[----:B------:R-:W-:Y:S02]  /*0620*/  IMAD.WIDE.U32 R22, R3, 0x10, R20 ;  /* 0x0000001003167825 */ /* 0x000fe400078e0014 */
[----:B------:R-:W2:Y:S04]  /*0630*/  LDG.E R17, desc[UR4][R20.64] ;  /* 0x0000000414117981 */ /* 0x000ea8000c1e1900 */
[----:B------:R-:W3:Y:S04]  /*0640*/  LDG.E R19, desc[UR6][R22.64] ;  /* 0x0000000616137981 */ /* 0x000ee8000c1e1900 */
[----:B------:R4:W1:Y:S04]  /*0650*/  LDG.E R24, desc[UR8][R20.64+0x10] ;  /* 0x0000100814187981 */ /* 0x000868000c1e1900 */
[----:B------:R-:W3:Y:S01]  /*0660*/  LDG.E R25, desc[UR10][R22.64+0x10] ;  /* 0x0000100a16197981 */ /* 0x000ee2000c1e1900 */
[----:B------:R-:W4:Y:S01]  /*0670*/  S2UR UR6, SR_CgaCtaId ;  /* 0x00000000000679c3 */ /* 0x000f220000008800 */
[----:B------:R-:W-:Y:S01]  /*0680*/  UMOV UR5, 0x400 ;  /* 0x0000040000057882 */ /* 0x000fe20000000000 */
[----:B------:R-:W-:Y:S01]  /*0690*/  BSSY.RECONVERGENT B0, `(.L_x_3) ;  /* 0x0000024000007945 */ /* 0x000fe20003800200 */
[----:B------:R-:W-:Y:S01]  /*06a0*/  UIADD3 UR4, UPT, UPT, UR5, 0x480, URZ ;  /* 0x0000048005047890 */ /* 0x000fe2000fffe0ff */
[----:B----4-:R-:W-:Y:S01]  /*06b0*/  LEA R20, R27, R18, 0x3 ;  /* 0x000000121b147211 */ /* 0x010fe200078e18ff */
[----:B------:R-:W-:-:S05]  /*06c0*/  IMAD.SHL.U32 R18, R16, 0x40, RZ ;  /* 0x0000004010127824 */ /* 0x000fca00078e00ff */
[----:B------:R-:W-:Y:S01]  /*06d0*/  LOP3.LUT R18, R18, 0x1c0, RZ, 0xc0, !PT ;  /* 0x000001c012127812 */ /* 0x000fe200078ec0ff */
[----:B------:R-:W-:-:S06]  /*06e0*/  ULEA UR4, UR6, UR4, 0x18 ;  /* 0x0000000406047291 */ /* 0x000fcc000f8ec0ff */
[----:B------:R-:W-:Y:S01]  /*06f0*/  LEA R20, R20, UR4, 0x3 ;  /* 0x0000000414147c11 */ /* 0x000fe2000f8e18ff */
[----:B------:R-:W-:-:S04]  /*0700*/  UIADD3 UR4, UPT, UPT, UR5, 0x880, URZ ;  /* 0x0000088005047890 */ /* 0x000fc8000fffe0ff */
[----:B------:R-:W-:-:S06]  /*0710*/  ULEA UR4, UR6, UR4, 0x18 ;  /* 0x0000000406047291 */ /* 0x000fcc000f8ec0ff */
[----:B------:R-:W-:Y:S01]  /*0720*/  IADD3 R18, PT, PT, R18, UR4, RZ ;  /* 0x0000000412127c10 */ /* 0x000fe2000fffe0ff */
[----:B--2---:R2:W-:Y:S04]  /*0730*/  MOVM.16.MT88 R4, R17 ;  /* 0x000000001104723a */ /* 0x0045e80000000000 */
[----:B---3--:R3:W4:Y:S04]  /*0740*/  MOVM.16.MT88 R5, R19 ;  /* 0x000000001305723a */ /* 0x0087280000000000 */
[----:B-1----:R-:W-:Y:S01]  /*0750*/  MOVM.16.MT88 R12, R24 ;  /* 0x00000000180c723a */ /* 0x002fe20000000000 */
[----:B--2---:R-:W-:-:S03]  /*0760*/  SHF.L.U32 R17, R16, 0x1, RZ ;  /* 0x0000000110117819 */ /* 0x004fc600000006ff */
[----:B------:R-:W1:Y:S01]  /*0770*/  MOVM.16.MT88 R13, R25 ;  /* 0x00000000190d723a */ /* 0x000e620000000000 */
[----:B---3--:R-:W-:Y:S01]  /*0780*/  IMAD.MOV.U32 R19, RZ, RZ, R2 ;  /* 0x000000ffff137224 */ /* 0x008fe200078e0002 */
[----:B------:R-:W-:Y:S01]  /*0790*/  LOP3.LUT R17, R17, 0xe, RZ, 0xc0, !PT ;  /* 0x0000000e11117812 */ /* 0x000fe200078ec0ff */
[C---:B----45:R-:W-:Y:S08]  /*07a0*/  HMMA.16816.F32 R4, R8.reuse, R4, RZ ;  /* 0x000000040804723c */ /* 0x070ff000000018ff */
[----:B-1----:R-:W-:Y:S11]  /*07b0*/  HMMA.16816.F32 R12, R8, R12, RZ ;  /* 0x0000000c080c723c */ /* 0x002ff600000018ff */
[----:B------:R1:W-:Y:S04]  /*07c0*/  STS.64 [R20], R4 ;  /* 0x0000000414007388 */ /* 0x0003e80000000a00 */
[----:B------:R1:W-:Y:S04]  /*07d0*/  STS.64 [R20+0x200], R6 ;  /* 0x0002000614007388 */ /* 0x0003e80000000a00 */
[----:B------:R1:W-:Y:S04]  /*07e0*/  STS.64 [R20+0x20], R12 ;  /* 0x0000200c14007388 */ /* 0x0003e80000000a00 */
[----:B------:R1:W-:Y:S02]  /*07f0*/  STS.64 [R20+0x220], R14 ;  /* 0x0002200e14007388 */ /* 0x0003e40000000a00 */
.L_x_4:
[----:B-12---:R-:W-:Y:S02]  /*0800*/  SHF.R.U32.HI R4, RZ, 0x3, R19 ;  /* 0x00000003ff047819 */ /* 0x006fe40000011613 */
[----:B------:R-:W-:Y:S02]  /*0810*/  R2UR UR8, R42 ;  /* 0x000000002a0872ca */ /* 0x000fe400000e0000 */
[----:B------:R-:W-:Y:S01]  /*0820*/  R2UR UR9, R43 ;  /* 0x000000002b0972ca */ /* 0x000fe200000e0000 */
[C---:B------:R-:W-:Y:S01]  /*0830*/  IMAD R5, R4.reuse, 0x10, R17 ;  /* 0x0000001004057824 */ /* 0x040fe200078e0211 */
[C---:B------:R-:W-:Y:S01]  /*0840*/  ISETP.GE.U32.AND P0, PT, R19.reuse, 0x60, PT ;  /* 0x000000601300780c */ /* 0x040fe20003f06070 */
[----:B------:R-:W-:Y:S01]  /*0850*/  VIADD R19, R19, 0x20 ;  /* 0x0000002013137836 */ /* 0x000fe20000000000 */
[----:B------:R-:W-:Y:S01]  /*0860*/  LEA R7, R4, R18, 0x2 ;  /* 0x0000001204077211 */ /* 0x000fe200078e10ff */
[----:B------:R-:W-:-:S08]  /*0870*/  IMAD.WIDE.U32 R4, R5, 0x2, R28 ;  /* 0x0000000205047825 */ /* 0x000fd000078e001c */
[----:B------:R-:W-:Y:S01]  /*0880*/  @!PT LDS RZ, [RZ] ;  /* 0x00000000fffff984 */ /* 0x000fe20000000800 */
[----:B------:R-:W-:Y:S01]  /*0890*/  @!PT LDS RZ, [RZ] ;  /* 0x00000000fffff984 */ /* 0x000fe20000000800 */
[----:B------:R-:W-:Y:S01]  /*08a0*/  @!PT LDS RZ, [RZ] ;  /* 0x00000000fffff984 */ /* 0x000fe20000000800 */
[----:B------:R2:W-:Y:S02]  /*08b0*/  LDGSTS.E [R7], desc[UR8][R4.64] ;  /* 0x0000000004077fae */ /* 0x0005e4000b9a1008 */
[----:B------:R-:W-:Y:S05]  /*08c0*/  @!P0 BRA `(.L_x_4) ;  /* 0xfffffffc00cc8947 */ /* 0x000fea000383ffff */
[----:B------:R-:W-:Y:S05]  /*08d0*/  BSYNC.RECONVERGENT B0 ;  /* 0x0000000000007941 */ /* 0x000fea0003800200 */
.L_x_3:
[----:B------:R-:W0:Y:S01]  /*08e0*/  LDGDEPBAR ;  /* 0x00000000000079af */ /* 0x000e220000000000 */
[----:B------:R-:W-:Y:S01]  /*08f0*/  ISETP.NE.AND P0, PT, R2, RZ, PT ;  /* 0x000000ff0200720c */ /* 0x000fe20003f05270 */
[----:B------:R-:W-:-:S04]  /*0900*/  DEPBAR.LE SB0, 0x0 ;  /* 0x000080000000791a */ /* 0x000fc80000000000 */
[----:B------:R-:W-:Y:S01]  /*0910*/  @!PT LDS RZ, [RZ] ;  /* 0x00000000fffff984 */ /* 0x000fe20000000800 */
[----:B------:R-:W-:Y:S01]  /*0920*/  @!PT LDS RZ, [RZ] ;  /* 0x00000000fffff984 */ /* 0x000fe20000000800 */
[----:B------:R-:W-:Y:S01]  /*0930*/  @!PT LDS RZ, [RZ] ;  /* 0x00000000fffff984 */ /* 0x000fe20000000800 */
[----:B------:R-:W-:Y:S01]  /*0940*/  @!PT LDS RZ, [RZ] ;  /* 0x00000000fffff984 */ /* 0x000fe20000000800 */
[----:B------:R1:W-:Y:S06]  /*0950*/  MEMBAR.SC.CTA ;  /* 0x0000000000007992 */ /* 0x0003ec0000000000 */
[----:B-1----:R1:W-:Y:S06]  /*0960*/  MEMBAR.SC.CTA ;  /* 0x0000000000007992 */ /* 0x0023ec0000000000 */
[----:B-1----:R-:W-:Y:S04]  /*0970*/  BSSY.RECONVERGENT B0, `(.L_x_5) ;  /* 0x0000006000007945 */ /* 0x002fe80003800200 */
[----:B------:R-:W-:Y:S05]  /*0980*/  @P0 BRA `(.L_x_6) ;  /* 0x0000000000100947 */ /* 0x000fea0003800000 */
[----:B------:R-:W-:Y:S01]  /*0990*/  UIADD3 UR4, UPT, UPT, UR5, 0xc80, URZ ;  /* 0x00000c8005047890 */ /* 0x000fe2000fffe0ff */
[----:B--2---:R-:W-:-:S03]  /*09a0*/  MOV R4, 0x1 ;  /* 0x0000000100047802 */ /* 0x004fc60000000f00 */
[----:B------:R-:W-:-:S09]  /*09b0*/  ULEA UR4, UR6, UR4, 0x18 ;  /* 0x0000000406047291 */ /* 0x000fd2000f8ec0ff */
[----:B------:R1:W-:Y:S03]  /*09c0*/  ATOMS.EXCH RZ, [UR4], R4 ;  /* 0x00000004ffff798c */ /* 0x0003e6000c000004 */
.L_x_6:
[----:B------:R-:W-:Y:S05]  /*09d0*/  BSYNC.RECONVERGENT B0 ;  /* 0x0000000000007941 */ /* 0x000fea0003800200 */
.L_x_5:
[----:B------:R-:W-:Y:S01]  /*09e0*/  NOP ;  /* 0x0000000000007918 */ /* 0x000fe20000000000 */
.L_x_2:
[----:B------:R-:W-:Y:S01]  /*09f0*/  LOP3.LUT R16, R16, 0x3e0, RZ, 0xc0, !PT ;  /* 0x000003e010107812 */ /* 0x000fe200078ec0ff */
[----:B------:R-:W-:Y:S03]  /*0a00*/  BSSY B0, `(.L_x_7) ;  /* 0x0000011000007945 */ /* 0x000fe60003800000 */
[----:B------:R-:W-:-:S13]  /*0a10*/  ISETP.NE.AND P0, PT, R16, 0x20, PT ;  /* 0x000000201000780c */ /* 0x000fda0003f05270 */
[----:B------:R-:W-:Y:S05]  /*0a20*/  @P0 BRA `(.L_x_8) ;  /* 0x0000000000380947 */ /* 0x000fea0003800000 */
[----:B------:R-:W-:Y:S01]  /*0a30*/  ISETP.NE.AND P0, PT, R2, RZ, PT ;  /* 0x000000ff0200720c */ /* 0x000fe20003f05270 */
[----:B------:R-:W-:-:S12]  /*0a40*/  BSSY B1, `(.L_x_9) ;  /* 0x0000009000017945 */ /* 0x000fd80003800000 */
[----:B------:R-:W-:Y:S05]  /*0a50*/  @P0 BRA `(.L_x_10) ;  /* 0x00000000001c0947 */ /* 0x000fea0003800000 */
[----:B--2---:R-:W2:Y:S01]  /*0a60*/  S2R R5, SR_CgaCtaId ;  /* 0x0000000000057919 */ /* 0x004ea20000008800 */
[----:B-1----:R-:W-:-:S04]  /*0a70*/  MOV R4, 0x400 ;  /* 0x0000040000047802 */ /* 0x002fc80000000f00 */
[----:B--2---:R-:W-:-:S07]  /*0a80*/  LEA R4, R5, R4, 0x18 ;  /* 0x0000000405047211 */ /* 0x004fce00078ec0ff */
.L_x_11:
[----:B------:R-:W1:Y:S01]  /*0a90*/  LDS R5, [R4+0xc80] ;  /* 0x000c800004057984 */ /* 0x000e620000000800 */
[----:B------:R-:W-:Y:S05]  /*0aa0*/  YIELD ;  /* 0x0000000000007946 */ /* 0x000fea0003800000 */
[----:B-1----:R-:W-:-:S13]  /*0ab0*/  ISETP.GE.AND P0, PT, R5, 0x1, PT ;  /* 0x000000010500780c */ /* 0x002fda0003f06270 */
[----:B------:R-:W-:Y:S05]  /*0ac0*/  @!P0 BRA `(.L_x_11) ;  /* 0xfffffffc00f08947 */ /* 0x000fea000383ffff */
.L_x_10:
[----:B------:R-:W-:Y:S05]  /*0ad0*/  BSYNC B1 ;  /* 0x0000000000017941 */ /* 0x000fea0003800000 */
.L_x_9:
[----:B------:R-:W-:-:S03]  /*0ae0*/  UMOV UR4, 0xffffffff ;  /* 0xffffffff00047882 */ /* 0x000fc60000000000 */
[----:B------:R-:W-:Y:S05]  /*0af0*/  BRA.DIV UR4, `(.L_x_12) ;  /* 0x0000002e04007947 */ /* 0x000fea000b800000 */
[----:B------:R-:W-:Y:S01]  /*0b00*/  NOP ;  /* 0x0000000000007918 */ /* 0x000fe20000000000 */
.L_x_8:
[----:B------:R-:W-:Y:S05]  /*0b10*/  BSYNC B0 ;  /* 0x0000000000007941 */ /* 0x000fea0003800000 */
.L_x_7:
[----:B------:R-:W-:-:S03]  /*0b20*/  UMOV UR4, 0xffffffff ;  /* 0xffffffff00047882 */ /* 0x000fc60000000000 */
[----:B------:R-:W-:Y:S05]  /*0b30*/  BRA.DIV UR4, `(.L_x_13) ;  /* 0x0000002e040c7947 */ /* 0x000fea000b800000 */
[----:B------:R-:W-:Y:S01]  /*0b40*/  NOP ;  /* 0x0000000000007918 */ /* 0x000fe20000000000 */
.L_x_61:
[----:B------:R-:W-:-:S13]  /*0b50*/  ISETP.GE.AND P0, PT, R3, 0x10, PT ;  /* 0x000000100300780c */ /* 0x000fda0003f06270 */
[----:B------:R-:W-:Y:S05]  /*0b60*/  @!P0 BRA `(.L_x_14) ;  /* 0x0000001c00f08947 */ /* 0x000fea0003800000 */
[----:B------:R-:W3:Y:S01]  /*0b70*/  S2UR UR6, SR_CgaCtaId ;  /* 0x00000000000679c3 */ /* 0x000ee20000008800 */
[----:B------:R-:W-:Y:S01]  /*0b80*/  UMOV UR4, 0x400 ;  /* 0x0000040000047882 */ /* 0x000fe20000000000 */
[----:B-12---:R-:W-:Y:S01]  /*0b90*/  SHF.R.S32.HI R4, RZ, 0x1f, R3 ;  /* 0x0000001fff047819 */ /* 0x006fe20000011403 */
[----:B------:R-:W-:Y:S01]  /*0ba0*/  UIADD3 UR5, UPT, UPT, UR4, 0xc80, URZ ;  /* 0x00000c8004057890 */ /* 0x000fe2000fffe0ff */
[----:B------:R-:W-:Y:S01]  /*0bb0*/  BSSY B0, `(.L_x_14) ;  /* 0x00001f7000007945 */ /* 0x000fe20003800000 */
[----:B------:R-:W-:Y:S01]  /*0bc0*/  UIADD3 UR4, UPT, UPT, UR4, 0x480, URZ ;  /* 0x0000048004047890 */ /* 0x000fe2000fffe0ff */
[----:B------:R-:W-:Y:S01]  /*0bd0*/  LEA.HI R4, R4, R3, RZ, 0x4 ;  /* 0x0000000304047211 */ /* 0x000fe200078f20ff */
[----:B------:R-:W-:-:S03]  /*0be0*/  IMAD.MOV.U32 R3, RZ, RZ, RZ ;  /* 0x000000ffff037224 */ /* 0x000fc600078e00ff */
[----:B------:R-:W-:Y:S01]  /*0bf0*/  SHF.R.S32.HI R4, RZ, 0x4, R4 ;  /* 0x00000004ff047819 */ /* 0x000fe20000011404 */
[----:B---3--:R-:W-:Y:S02]  /*0c00*/  ULEA UR5, UR6, UR5, 0x18 ;  /* 0x0000000506057291 */ /* 0x008fe4000f8ec0ff */
[----:B------:R-:W-:-:S04]  /*0c10*/  ULEA UR4, UR6, UR4, 0x18 ;  /* 0x0000000406047291 */ /* 0x000fc8000f8ec0ff */
[----:B------:R-:W-:Y:S02]  /*0c20*/  MOV R5, UR5 ;  /* 0x0000000500057c02 */ /* 0x000fe40008000f00 */
[----:B------:R-:W-:-:S07]  /*0c30*/  IMAD.U32 R6, RZ, RZ, UR4 ;  /* 0x00000004ff067e24 */ /* 0x000fce000f8e00ff */
.L_x_36:
[----:B-1----:R-:W1:Y:S01]  /*0c40*/  S2R R33, SR_TID.X ;  /* 0x0000000000217919 */ /* 0x002e620000002100 */
[----:B------:R-:W-:Y:S01]  /*0c50*/  ISETP.NE.AND P0, PT, R2, RZ, PT ;  /* 0x000000ff0200720c */ /* 0x000fe20003f05270 */
[----:B------:R-:W-:Y:S05]  /*0c60*/  YIELD ;  /* 0x0000000000007946 */ /* 0x000fea0003800000 */
[----:B------:R-:W-:Y:S07]  /*0c70*/  BSSY B1, `(.L_x_15) ;  /* 0x0000008000017945 */ /* 0x000fee0003800000 */
[----:B--234-:R-:W-:Y:S05]  /*0c80*/  @P0 BRA `(.L_x_16) ;  /* 0x0000000000180947 */ /* 0x01cfea0003800000 */
[----:B------:R-:W-:-:S04]  /*0c90*/  LOP3.LUT R12, R3, 0x1, RZ, 0xc0, !PT ;  /* 0x00000001030c7812 */ /* 0x000fc800078ec0ff */
[----:B------:R-:W-:-:S07]  /*0ca0*/  LEA R7, R12, R5, 0x2 ;  /* 0x000000050c077211 */ /* 0x000fce00078e10ff */
.L_x_17:
[----:B------:R-:W2:Y:S01]  /*0cb0*/  LDS R12, [R7] ;  /* 0x00000000070c7984 */ /* 0x000ea20000000800 */
[----:B------:R-:W-:Y:S05]  /*0cc0*/  YIELD ;  /* 0x0000000000007946 */ /* 0x000fea0003800000 */
[----:B--2---:R-:W-:-:S13]  /*0cd0*/  ISETP.GT.AND P0, PT, R12, R3, PT ;  /* 0x000000030c00720c */ /* 0x004fda0003f04270 */
[----:B------:R-:W-:Y:S05]  /*0ce0*/  @!P0 BRA `(.L_x_17) ;  /* 0xfffffffc00f08947 */ /* 0x000fea000383ffff */
.L_x_16:
[----:B------:R-:W-:Y:S05]  /*0cf0*/  BSYNC B1 ;  /* 0x0000000000017941 */ /* 0x000fea0003800000 */
.L_x_15:
[----:B------:R-:W-:Y:S01]  /*0d00*/  UMOV UR4, 0xffffffff ;  /* 0xffffffff00047882 */ /* 0x000fe20000000000 */
[----:B------:R-:W-:Y:S02]  /*0d10*/  LOP3.LUT R7, R3, 0x1, RZ, 0x3c, !PT ;  /* 0x0000000103077812 */ /* 0x000fe400078e3cff */
[----:B------:R-:W-:Y:S05]  /*0d20*/  BRA.DIV UR4, `(.L_x_18) ;  /* 0x0000002a04ac7947 */ /* 0x000fea000b800000 */
[----:B------:R-:W-:Y:S01]  /*0d30*/  NOP ;  /* 0x0000000000007918 */ /* 0x000fe20000000000 */
.L_x_64:
[----:B------:R-:W-:-:S05]  /*0d40*/  VIADD R13, R3, 0x1 ;  /* 0x00000001030d7836 */ /* 0x000fca0000000000 */
[----:B------:R-:W-:-:S04]  /*0d50*/  ISETP.GE.AND P0, PT, R13, R4, PT ;  /* 0x000000040d00720c */ /* 0x000fc80003f06270 */
[----:B-1----:R-:W-:-:S13]  /*0d60*/  ISETP.LT.U32.AND P0, PT, R33, 0x20, !P0 ;  /* 0x000000202100780c */ /* 0x002fda0004701070 */
[----:B------:R-:W-:Y:S05]  /*0d70*/  @!P0 BRA `(.L_x_19) ;  /* 0x00000004001c8947 */ /* 0x000fea0003800000 */
[----:B------:R-:W1:Y:S01]  /*0d80*/  S2R R20, SR_LANEID ;  /* 0x0000000000147919 */ /* 0x000e620000000000 */
[----:B------:R-:W2:Y:S01]  /*0d90*/  LDC R27, c[0x0][0x3a4] ;  /* 0x0000e900ff1b7b82 */ /* 0x000ea20000000800 */
[----:B------:R-:W-:Y:S01]  /*0da0*/  SHF.L.U32 R13, R3, 0x4, RZ ;  /* 0x00000004030d7819 */ /* 0x000fe200000006ff */
[----:B------:R-:W-:Y:S01]  /*0db0*/  IMAD.MOV.U32 R21, RZ, RZ, RZ ;  /* 0x000000ffff157224 */ /* 0x000fe200078e00ff */
[----:B------:R-:W-:Y:S05]  /*0dc0*/  WARPSYNC.ALL ;  /* 0x0000000000007948 */ /* 0x000fea0003800000 */
[----:B------:R-:W-:Y:S01]  /*0dd0*/  IMAD.WIDE R12, R13, 0x2, R30 ;  /* 0x000000020d0c7825 */ /* 0x000fe200078e021e */
[----:B------:R-:W-:-:S02]  /*0de0*/  R2UR UR8, R42 ;  /* 0x000000002a0872ca */ /* 0x000fc400000e0000 */
[C---:B------:R-:W-:Y:S02]  /*0df0*/  R2UR UR9, R43.reuse ;  /* 0x000000002b0972ca */ /* 0x040fe400000e0000 */
[C---:B------:R-:W-:Y:S02]  /*0e00*/  R2UR UR10, R42.reuse ;  /* 0x000000002a0a72ca */ /* 0x040fe400000e0000 */
[C---:B------:R-:W-:Y:S02]  /*0e10*/  R2UR UR11, R43.reuse ;  /* 0x000000002b0b72ca */ /* 0x040fe400000e0000 */
[C---:B------:R-:W-:Y:S02]  /*0e20*/  R2UR UR4, R42.reuse ;  /* 0x000000002a0472ca */ /* 0x040fe400000e0000 */
[----:B------:R-:W-:Y:S02]  /*0e30*/  R2UR UR5, R43 ;  /* 0x000000002b0572ca */ /* 0x000fe400000e0000 */
[----:B------:R-:W-:-:S02]  /*0e40*/  R2UR UR6, R42 ;  /* 0x000000002a0672ca */ /* 0x000fc400000e0000 */
[----:B------:R-:W-:Y:S02]  /*0e50*/  R2UR UR7, R43 ;  /* 0x000000002b0772ca */ /* 0x000fe400000e0000 */
[----:B--2---:R-:W-:Y:S02]  /*0e60*/  SHF.R.U32.HI R14, RZ, 0x1, R27 ;  /* 0x00000001ff0e7819 */ /* 0x004fe4000001161b */
[----:B-1----:R-:W-:Y:S02]  /*0e70*/  SHF.R.U32.HI R23, RZ, 0x2, R20 ;  /* 0x00000002ff177819 */ /* 0x002fe40000011614 */
[----:B------:R-:W-:-:S05]  /*0e80*/  LOP3.LUT R20, R20, 0x3, RZ, 0xc0, !PT ;  /* 0x0000000314147812 */ /* 0x000fca00078ec0ff */
[----:B------:R-:W-:-:S03]  /*0e90*/  IMAD.WIDE.U32 R14, R23, R14, R20 ;  /* 0x0000000e170e7225 */ /* 0x000fc600078e0014 */
[----:B------:R-:W-:-:S04]  /*0ea0*/  LEA R24, P1, R14, R12, 0x2 ;  /* 0x0000000c0e187211 */ /* 0x000fc800078210ff */
[----:B------:R-:W-:-:S03]  /*0eb0*/  LEA.HI.X R25, R14, R13, R15, 0x2, P1 ;  /* 0x0000000d0e197211 */ /* 0x000fc600008f140f */
[----:B------:R-:W-:Y:S02]  /*0ec0*/  IMAD.WIDE.U32 R26, R27, 0x10, R24 ;  /* 0x000000101b1a7825 */ /* 0x000fe400078e0018 */
[----:B------:R-:W2:Y:S04]  /*0ed0*/  LDG.E R32, desc[UR8][R24.64+0x30] ;  /* 0x0000300818207981 */ /* 0x000ea8000c1e1900 */
[----:B------:R-:W3:Y:S04]  /*0ee0*/  LDG.E R34, desc[UR10][R26.64+0x30] ;  /* 0x0000300a1a227981 */ /* 0x000ee8000c1e1900 */
[----:B------:R-:W4:Y:S04]  /*0ef0*/  LDG.E R21, desc[UR4][R24.64+0x20] ;  /* 0x0000200418157981 */ /* 0x000f28000c1e1900 */
[----:B------:R-:W4:Y:S01]  /*0f00*/  LDG.E R22, desc[UR6][R26.64+0x20] ;  /* 0x000020061a167981 */ /* 0x000f22000c1e1900 */
[----:B------:R-:W1:Y:S01]  /*0f10*/  S2UR UR5, SR_CgaCtaId ;  /* 0x00000000000579c3 */ /* 0x000e620000008800 */
[----:B------:R-:W-:Y:S01]  /*0f20*/  LEA R23, R23, R20, 0x3 ;  /* 0x0000001417177211 */ /* 0x000fe200078e18ff */
[----:B------:R-:W-:-:S04]  /*0f30*/  UMOV UR4, 0x400 ;  /* 0x0000040000047882 */ /* 0x000fc80000000000 */
[----:B------:R-:W-:Y:S01]  /*0f40*/  IMAD.U32 R23, R23, 0x8, R6 ;  /* 0x0000000817177824 */ /* 0x000fe200078e0006 */
[----:B------:R-:W-:Y:S01]  /*0f50*/  UIADD3 UR4, UPT, UPT, UR4, 0x880, URZ ;  /* 0x0000088004047890 */ /* 0x000fe2000fffe0ff */
[----:B------:R-:W-:-:S04]  /*0f60*/  SHF.L.U32 R6, R33, 0x6, RZ ;  /* 0x0000000621067819 */ /* 0x000fc800000006ff */
[----:B------:R-:W-:Y:S02]  /*0f70*/  LOP3.LUT R20, R6, 0x1c0, RZ, 0xc0, !PT ;  /* 0x000001c006147812 */ /* 0x000fe400078ec0ff */
[----:B------:R-:W-:Y:S01]  /*0f80*/  SHF.R.U32.HI R6, RZ, 0x3, R2 ;  /* 0x00000003ff067819 */ /* 0x000fe20000011602 */
[----:B-1----:R-:W-:Y:S01]  /*0f90*/  ULEA UR4, UR5, UR4, 0x18 ;  /* 0x0000000405047291 */ /* 0x002fe2000f8ec0ff */
[----:B------:R-:W-:Y:S01]  /*0fa0*/  BSSY.RECONVERGENT B1, `(.L_x_20) ;  /* 0x0000023000017945 */ /* 0x000fe20003800200 */
[----:B--2---:R-:W-:Y:S04]  /*0fb0*/  MOVM.16.MT88 R16, R32 ;  /* 0x000000002010723a */ /* 0x004fe80000000000 */
[----:B---3--:R-:W1:Y:S04]  /*0fc0*/  MOVM.16.MT88 R17, R34 ;  /* 0x000000002211723a */ /* 0x008e680000000000 */
[----:B----4-:R-:W-:Y:S04]  /*0fd0*/  MOVM.16.MT88 R12, R21 ;  /* 0x00000000150c723a */ /* 0x010fe80000000000 */
[----:B------:R-:W2:Y:S01]  /*0fe0*/  MOVM.16.MT88 R13, R22 ;  /* 0x00000000160d723a */ /* 0x000ea20000000000 */
[C---:B-1---5:R-:W-:Y:S08]  /*0ff0*/  HMMA.16816.F32 R16, R8.reuse, R16, RZ ;  /* 0x000000100810723c */ /* 0x062ff000000018ff */
[----:B--2---:R-:W-:Y:S01]  /*1000*/  HMMA.16816.F32 R12, R8, R12, RZ ;  /* 0x0000000c080c723c */ /* 0x004fe200000018ff */
[----:B------:R-:W-:-:S10]  /*1010*/  VIADD R21, R20, UR4 ;  /* 0x0000000414157c36 */ /* 0x000fd40008000000 */
[----:B------:R-:W-:Y:S01]  /*1020*/  STS.64 [R23+0x220], R18 ;  /* 0x0002201217007388 */ /* 0x000fe20000000a00 */
[----:B------:R-:W-:-:S07]  /*1030*/  IMAD.SHL.U32 R20, R33, 0x2, RZ ;  /* 0x0000000221147824 */ /* 0x000fce00078e00ff */
[----:B------:R1:W-:Y:S04]  /*1040*/  STS.64 [R23], R12 ;  /* 0x0000000c17007388 */ /* 0x0003e80000000a00 */
[----:B------:R2:W-:Y:S01]  /*1050*/  STS.64 [R23+0x200], R14 ;  /* 0x0002000e17007388 */ /* 0x0005e20000000a00 */
[----:B-1----:R-:W-:Y:S02]  /*1060*/  LEA R12, R6, R21, 0x2 ;  /* 0x00000015060c7211 */ /* 0x002fe400078e10ff */
[----:B------:R-:W-:Y:S01]  /*1070*/  LEA R6, R3, R6, 0x4 ;  /* 0x0000000603067211 */ /* 0x000fe200078e20ff */
[----:B------:R1:W-:Y:S01]  /*1080*/  STS.64 [R23+0x20], R16 ;  /* 0x0000201017007388 */ /* 0x0003e20000000a00 */
[----:B--2---:R-:W-:Y:S01]  /*1090*/  MOV R14, R2 ;  /* 0x00000002000e7202 */ /* 0x004fe20000000f00 */
[----:B------:R-:W-:-:S02]  /*10a0*/  IMAD R13, R7, 0x200, R12 ;  /* 0x00000200070d7824 */ /* 0x000fc400078e020c */
[----:B------:R-:W-:Y:S01]  /*10b0*/  IMAD.SHL.U32 R12, R6, 0x10, RZ ;  /* 0x00000010060c7824 */ /* 0x000fe200078e00ff */
[----:B-1----:R-:W-:-:S07]  /*10c0*/  LOP3.LUT R17, R20, 0xe, RZ, 0xc0, !PT ;  /* 0x0000000e14117812 */ /* 0x002fce00078ec0ff */
.L_x_21:
[----:B------:R-:W-:Y:S02]  /*10d0*/  IADD3 R6, PT, PT, R12, 0x100, RZ ;  /* 0x000001000c067810 */ /* 0x000fe40007ffe0ff */
[----:B------:R-:W-:Y:S02]  /*10e0*/  R2UR UR4, R42 ;  /* 0x000000002a0472ca */ /* 0x000fe400000e0000 */
[----:B------:R-:W-:Y:S02]  /*10f0*/  IADD3 R7, P1, PT, R17, R6, RZ ;  /* 0x0000000611077210 */ /* 0x000fe40007f3e0ff */
[----:B------:R-:W-:Y:S02]  /*1100*/  R2UR UR5, R43 ;  /* 0x000000002b0572ca */ /* 0x000fe400000e0000 */
[----:B------:R-:W-:Y:S02]  /*1110*/  LEA.HI.X.SX32 R15, R6, RZ, 0x1, P1 ;  /* 0x000000ff060f7211 */ /* 0x000fe400008f0eff */
[----:B------:R-:W-:-:S02]  /*1120*/  LEA R6, P1, R7, R28, 0x1 ;  /* 0x0000001c07067211 */ /* 0x000fc400078208ff */
[----:B------:R-:W-:Y:S02]  /*1130*/  IADD3 R12, PT, PT, R12, 0x40, RZ ;  /* 0x000000400c0c7810 */ /* 0x000fe40007ffe0ff */
[----:B------:R-:W-:Y:S02]  /*1140*/  LEA.HI.X R7, R7, R29, R15, 0x1, P1 ;  /* 0x0000001d07077211 */ /* 0x000fe400008f0c0f */
[C---:B------:R-:W-:Y:S01]  /*1150*/  ISETP.GE.U32.AND P1, PT, R14.reuse, 0x60, PT ;  /* 0x000000600e00780c */ /* 0x040fe20003f26070 */
[----:B------:R-:W-:Y:S02]  /*1160*/  VIADD R14, R14, 0x20 ;  /* 0x000000200e0e7836 */ /* 0x000fe40000000000 */
[----:B------:R-:W-:Y:S01]  /*1170*/  @!PT LDS RZ, [RZ] ;  /* 0x00000000fffff984 */ /* 0x000fe20000000800 */
[----:B------:R-:W-:Y:S01]  /*1180*/  @!PT LDS RZ, [RZ] ;  /* 0x00000000fffff984 */ /* 0x000fe20000000800 */
[----:B------:R-:W-:Y:S01]  /*1190*/  @!PT LDS RZ, [RZ] ;  /* 0x00000000fffff984 */ /* 0x000fe20000000800 */
[----:B------:R1:W-:Y:S02]  /*11a0*/  LDGSTS.E [R13], desc[UR4][R6.64] ;  /* 0x00000000060d7fae */ /* 0x0003e4000b9a1004 */
[----:B-1----:R-:W-:-:S08]  /*11b0*/  VIADD R13, R13, 0x10 ;  /* 0x000000100d0d7836 */ /* 0x002fd00000000000 */
[----:B------:R-:W-:Y:S05]  /*11c0*/  @!P1 BRA `(.L_x_21) ;  /* 0xfffffffc00c09947 */ /* 0x000fea000383ffff */
[----:B------:R-:W-:Y:S05]  /*11d0*/  BSYNC.RECONVERGENT B1 ;  /* 0x0000000000017941 */ /* 0x000fea0003800200 */
.L_x_20:
[----:B------:R-:W0:Y:S02]  /*11e0*/  LDGDEPBAR ;  /* 0x00000000000079af */ /* 0x000e240000000000 */
.L_x_19:
[----:B------:R-:W1:Y:S01]  /*11f0*/  S2UR UR5, SR_CgaCtaId ;  /* 0x00000000000579c3 */ /* 0x000e620000008800 */
[----:B------:R-:W-:Y:S01]  /*1200*/  UMOV UR4, 0x400 ;  /* 0x0000040000047882 */ /* 0x000fe20000000000 */
[----:B------:R-:W-:Y:S01]  /*1210*/  ISETP.GE.U32.AND P3, PT, R33, 0x20, PT ;  /* 0x000000202100780c */ /* 0x000fe20003f66070 */
[----:B------:R-:W-:Y:S01]  /*1220*/  UIADD3 UR4, UPT, UPT, UR4, 0x480, URZ ;  /* 0x0000048004047890 */ /* 0x000fe2000fffe0ff */
[----:B------:R-:W-:Y:S01]  /*1230*/  BSSY B1, `(.L_x_22) ;  /* 0x0000170000017945 */ /* 0x000fe20003800000 */
[C---:B------:R-:W-:Y:S02]  /*1240*/  ISETP.GT.U32.AND P1, PT, R2.reuse, 0xf, PT ;  /* 0x0000000f0200780c */ /* 0x040fe40003f24070 */
[----:B------:R-:W-:Y:S02]  /*1250*/  ISETP.GT.U32.AND P2, PT, R2, 0xf, PT ;  /* 0x0000000f0200780c */ /* 0x000fe40003f44070 */
[----:B------:R-:W-:Y:S01]  /*1260*/  SEL R33, RZ, 0x8, !P3 ;  /* 0x00000008ff217807 */ /* 0x000fe20005800000 */
[----:B-1----:R-:W-:-:S06]  /*1270*/  ULEA UR4, UR5, UR4, 0x18 ;  /* 0x0000000405047291 */ /* 0x002fcc000f8ec0ff */
[----:B------:R-:W-:-:S07]  /*1280*/  MOV R6, UR4 ;  /* 0x0000000400067c02 */ /* 0x000fce0008000f00 */
.L_x_30:
[----:B--23--:R-:W-:Y:S01]  /*1290*/  IMAD R7, R33, 0x10, R2 ;  /* 0x0000001021077824 */ /* 0x00cfe200078e0202 */
[----:B-1----:R-:W1:Y:S01]  /*12a0*/  @!P1 LDC R14, c[0x0][0x3a8] ;  /* 0x0000ea00ff0e9b82 */ /* 0x002e620000000800 */
[----:B------:R-:W-:Y:S01]  /*12b0*/  UMOV UR4, 0xffffffff ;  /* 0xffffffff00047882 */ /* 0x000fe20000000000 */
[----:B------:R-:W-:Y:S02]  /*12c0*/  IMAD.MOV.U32 R50, RZ, RZ, -0xeb60d36 ;  /* 0xf149f2caff327424 */ /* 0x000fe400078e00ff */
[----:B------:R-:W-:-:S05]  /*12d0*/  LEA R12, R7, R6, 0x2 ;  /* 0x00000006070c7211 */ /* 0x000fca00078e10ff */
[----:B------:R-:W1:Y:S02]  /*12e0*/  @!P1 LDS R7, [R12] ;  /* 0x000000000c079984 */ /* 0x000e640000000800 */
[----:B-1----:R-:W-:Y:S01]  /*12f0*/  @!P1 FMUL R50, R7, R14 ;  /* 0x0000000e07329220 */ /* 0x002fe20000400000 */
[----:B------:R-:W-:Y:S01]  /*1300*/  PLOP3.LUT P1, PT, P2, PT, PT, 0x80, 0x8 ;  /* 0x000000000008781c */ /* 0x000fe2000172f070 */
[----:B------:R-:W-:-:S12]  /*1310*/  BRA.DIV UR4, `(.L_x_23) ;  /* 0x00000026044c7947 */ /* 0x000fd8000b800000 */
[----:B------:R-:W1:Y:S02]  /*1320*/  SHFL.BFLY PT, R38, R50, 0x10, 0x1f ;  /* 0x0e001f0032267f89 */ /* 0x000e6400000e0000 */
[----:B-1----:R-:W-:-:S05]  /*1330*/  FMNMX R50, R38, R50, !PT ;  /* 0x0000003226327209 */ /* 0x002fca0007800000 */
[----:B------:R-:W1:Y:S02]  /*1340*/  SHFL.BFLY PT, R38, R50, 0x8, 0x1f ;  /* 0x0d001f0032267f89 */ /* 0x000e6400000e0000 */
[----:B-1----:R-:W-:-:S05]  /*1350*/  FMNMX R7, R50, R38, !PT ;  /* 0x0000002632077209 */ /* 0x002fca0007800000 */
[----:B------:R-:W1:Y:S02]  /*1360*/  SHFL.BFLY PT, R38, R7, 0x4, 0x1f ;  /* 0x0c801f0007267f89 */ /* 0x000e6400000e0000 */
[----:B-1----:R-:W-:-:S05]  /*1370*/  FMNMX R13, R7, R38, !PT ;  /* 0x00000026070d7209 */ /* 0x002fca0007800000 */
[----:B------:R-:W1:Y:S02]  /*1380*/  SHFL.BFLY PT, R38, R13, 0x2, 0x1f ;  /* 0x0c401f000d267f89 */ /* 0x000e6400000e0000 */
[----:B-1----:R-:W-:-:S05]  /*1390*/  FMNMX R14, R13, R38, !PT ;  /* 0x000000260d0e7209 */ /* 0x002fca0007800000 */
[----:B------:R1:W2:Y:S02]  /*13a0*/  SHFL.BFLY PT, R38, R14, 0x1, 0x1f ;  /* 0x0c201f000e267f89 */ /* 0x0002a400000e0000 */
.L_x_71:
[----:B------:R-:W-:Y:S01]  /*13b0*/  BSSY.RECONVERGENT B2, `(.L_x_24) ;  /* 0x0000047000027945 */ /* 0x000fe20003800200 */
[----:B--2---:R-:W-:Y:S02]  /*13c0*/  FMNMX R7, R14, R38, !PT ;  /* 0x000000260e077209 */ /* 0x004fe40007800000 */
[----:B------:R-:W-:Y:S02]  /*13d0*/  CS2R R44, SRZ ;  /* 0x00000000002c7805 */ /* 0x000fe4000001ff00 */
[----:B------:R-:W-:Y:S02]  /*13e0*/  CS2R R40, SRZ ;  /* 0x0000000000287805 */ /* 0x000fe4000001ff00 */
[----:B------:R-:W-:Y:S02]  /*13f0*/  CS2R R20, SRZ ;  /* 0x0000000000147805 */ /* 0x000fe4000001ff00 */
[----:B------:R-:W-:Y:S02]  /*1400*/  CS2R R18, SRZ ;  /* 0x0000000000127805 */ /* 0x000fe4000001ff00 */
[----:B------:R-:W-:-:S02]  /*1410*/  CS2R R22, SRZ ;  /* 0x0000000000167805 */ /* 0x000fc4000001ff00 */
[----:B------:R-:W-:Y:S02]  /*1420*/  CS2R R24, SRZ ;  /* 0x0000000000187805 */ /* 0x000fe4000001ff00 */
[----:B------:R-:W-:Y:S01]  /*1430*/  MOV R34, RZ ;  /* 0x000000ff00227202 */ /* 0x000fe20000000f00 */
[----:B-1----:R-:W-:Y:S01]  /*1440*/  IMAD.MOV.U32 R14, RZ, RZ, RZ ;  /* 0x000000ffff0e7224 */ /* 0x002fe200078e00ff */
[----:B------:R-:W-:Y:S01]  /*1450*/  MOV R39, RZ ;  /* 0x000000ff00277202 */ /* 0x000fe20000000f00 */
[----:B------:R-:W-:Y:S01]  /*1460*/  IMAD.MOV.U32 R26, RZ, RZ, RZ ;  /* 0x000000ffff1a7224 */ /* 0x000fe200078e00ff */
[----:B------:R-:W-:Y:S01]  /*1470*/  MOV R50, RZ ;  /* 0x000000ff00327202 */ /* 0x000fe20000000f00 */
[----:B------:R-:W-:Y:S06]  /*1480*/  @P1 BRA `(.L_x_25) ;  /* 0x0000000000e41947 */ /* 0x000fec0003800000 */
[----:B------:R-:W1:Y:S01]  /*1490*/  LDS R12, [R12] ;  /* 0x000000000c0c7984 */ /* 0x000e620000000800 */
[----:B------:R-:W2:Y:S01]  /*14a0*/  S2UR UR5, SR_CgaCtaId ;  /* 0x00000000000579c3 */ /* 0x000ea20000008800 */
[----:B------:R-:W-:Y:S01]  /*14b0*/  UMOV UR4, 0x400 ;  /* 0x0000040000047882 */ /* 0x000fe20000000000 */
[----:B------:R-:W1:Y:S01]  /*14c0*/  LDCU UR6, c[0x0][0x3a8] ;  /* 0x00007500ff0677ac */ /* 0x000e620008000800 */
[----:B------:R-:W-:Y:S01]  /*14d0*/  IMAD.SHL.U32 R13, R3, 0x200, RZ ;  /* 0x00000200030d7824 */ /* 0x000fe200078e00ff */
[----:B------:R-:W-:-:S04]  /*14e0*/  UIADD3 UR4, UPT, UPT, UR4, 0x880, URZ ;  /* 0x0000088004047890 */ /* 0x000fc8000fffe0ff */
[----:B------:R-:W-:Y:S01]  /*14f0*/  LOP3.LUT R15, R13, 0x200, RZ, 0xc0, !PT ;  /* 0x000002000d0f7812 */ /* 0x000fe200078ec0ff */
[----:B--2---:R-:W-:-:S06]  /*1500*/  ULEA UR4, UR5, UR4, 0x18 ;  /* 0x0000000405047291 */ /* 0x004fcc000f8ec0ff */
[----:B------:R-:W-:-:S04]  /*1510*/  LEA R14, R2, UR4, 0x2 ;  /* 0x00000004020e7c11 */ /* 0x000fc8000f8e10ff */
[----:B------:R-:W-:Y:S01]  /*1520*/  IADD3 R14, PT, PT, R14, R15, RZ ;  /* 0x0000000f0e0e7210 */ /* 0x000fe20007ffe0ff */
[----:B-1----:R-:W-:-:S04]  /*1530*/  FFMA R13, R12, UR6, -R7 ;  /* 0x000000060c0d7c23 */ /* 0x002fc80008000807 */
[----:B------:R-:W1:Y:S01]  /*1540*/  LDS R39, [R14] ;  /* 0x000000000e277984 */ /* 0x000e620000000800 */
[----:B------:R-:W-:-:S03]  /*1550*/  FMUL R13, R13, 1.4426950216293334961 ;  /* 0x3fb8aa3b0d0d7820 */ /* 0x000fc60000400000 */
[----:B------:R-:W2:Y:S04]  /*1560*/  LDS R47, [R14+0x40] ;  /* 0x000040000e2f7984 */ /* 0x000ea80000000800 */
[----:B------:R-:W3:Y:S01]  /*1570*/  LDS R51, [R14+0x80] ;  /* 0x000080000e337984 */ /* 0x000ee20000000800 */
[----:B------:R-:W-:-:S03]  /*1580*/  FSETP.GEU.AND P3, PT, R13, -126, PT ;  /* 0xc2fc00000d00780b */ /* 0x000fc60003f6e000 */
[----:B------:R-:W4:Y:S04]  /*1590*/  LDS R37, [R14+0xc0] ;  /* 0x0000c0000e257984 */ /* 0x000f280000000800 */
[----:B------:R-:W4:Y:S04]  /*15a0*/  LDS R35, [R14+0x100] ;  /* 0x000100000e237984 */ /* 0x000f280000000800 */
[----:B------:R-:W4:Y:S02]  /*15b0*/  LDS R23, [R14+0x140] ;  /* 0x000140000e177984 */ /* 0x000f240000000800 */
[----:B------:R-:W-:-:S02]  /*15c0*/  @!P3 FMUL R13, R13, 0.5 ;  /* 0x3f0000000d0db820 */ /* 0x000fc40000400000 */
[----:B------:R-:W4:Y:S02]  /*15d0*/  LDS R25, [R14+0x180] ;  /* 0x000180000e197984 */ /* 0x000f240000000800 */
[----:B------:R-:W2:Y:S02]  /*15e0*/  MUFU.EX2 R12, R13 ;  /* 0x0000000d000c7308 */ /* 0x000ea40000000800 */
[----:B------:R3:W4:Y:S01]  /*15f0*/  LDS R16, [R14+0x1c0] ;  /* 0x0001c0000e107984 */ /* 0x0007220000000800 */
[--C-:B-1----:R-:W-:Y:S02]  /*1600*/  HADD2.F32 R45, -RZ, R39.reuse.H0_H0 ;  /* 0x20000027ff2d7230 */ /* 0x102fe40000004100 */
[----:B------:R-:W-:Y:S02]  /*1610*/  HADD2.F32 R39, -RZ, R39.H1_H1 ;  /* 0x30000027ff277230 */ /* 0x000fe40000004100 */
[----:B--2---:R-:W-:Y:S01]  /*1620*/  @!P3 FMUL R12, R12, R12 ;  /* 0x0000000c0c0cb220 */ /* 0x004fe20000400000 */
[----:B------:R-:W-:-:S02]  /*1630*/  HADD2.F32 R41, -RZ, R47.H0_H0 ;  /* 0x2000002fff297230 */ /* 0x000fc40000004100 */
[----:B------:R-:W-:Y:S02]  /*1640*/  HADD2.F32 R47, -RZ, R47.H1_H1 ;  /* 0x3000002fff2f7230 */ /* 0x000fe40000004100 */
[C---:B------:R-:W-:Y:S01]  /*1650*/  FFMA R44, R12.reuse, R39, RZ ;  /* 0x000000270c2c7223 */ /* 0x040fe200000000ff */
[--C-:B---3--:R-:W-:Y:S02]  /*1660*/  HADD2.F32 R49, -RZ, R51.reuse.H0_H0 ;  /* 0x20000033ff317230 */ /* 0x108fe40000004100 */
[C---:B------:R-:W-:Y:S01]  /*1670*/  FFMA R14, R12.reuse, R41, RZ ;  /* 0x000000290c0e7223 */ /* 0x040fe200000000ff */
[----:B------:R-:W-:Y:S02]  /*1680*/  HADD2.F32 R51, -RZ, R51.H1_H1 ;  /* 0x30000033ff337230 */ /* 0x000fe40000004100 */
[C---:B------:R-:W-:Y:S01]  /*1690*/  FFMA R45, R12.reuse, R45, RZ ;  /* 0x0000002d0c2d7223 */ /* 0x040fe200000000ff */
[--C-:B----4-:R-:W-:Y:S02]  /*16a0*/  HADD2.F32 R19, -RZ, R37.reuse.H0_H0 ;  /* 0x20000025ff137230 */ /* 0x110fe40000004100 */
[----:B------:R-:W-:Y:S01]  /*16b0*/  FFMA R41, R12, R47, RZ ;  /* 0x0000002f0c297223 */ /* 0x000fe200000000ff */
[----:B------:R-:W-:-:S02]  /*16c0*/  HADD2.F32 R37, -RZ, R37.H1_H1 ;  /* 0x30000025ff257230 */ /* 0x000fc40000004100 */
[C---:B------:R-:W-:Y:S01]  /*16d0*/  FFMA R39, R12.reuse, R49, RZ ;  /* 0x000000310c277223 */ /* 0x040fe200000000ff */
[--C-:B------:R-:W-:Y:S02]  /*16e0*/  HADD2.F32 R21, -RZ, R35.reuse.H0_H0 ;  /* 0x20000023ff157230 */ /* 0x100fe40000004100 */
[C---:B------:R-:W-:Y:S01]  /*16f0*/  FFMA R18, R12.reuse, R19, RZ ;  /* 0x000000130c127223 */ /* 0x040fe200000000ff */
[----:B------:R-:W-:Y:S02]  /*1700*/  HADD2.F32 R35, -RZ, R35.H1_H1 ;  /* 0x30000023ff237230 */ /* 0x000fe40000004100 */
[C---:B------:R-:W-:Y:S01]  /*1710*/  FFMA R20, R12.reuse, R51, RZ ;  /* 0x000000330c147223 */ /* 0x040fe200000000ff */
[--C-:B------:R-:W-:Y:S02]  /*1720*/  HADD2.F32 R27, -RZ, R23.reuse.H0_H0 ;  /* 0x20000017ff1b7230 */ /* 0x100fe40000004100 */
        /* <DEDUP_REMOVED lines=11> */
[C---:B------:R-:W-:Y:S01]  /*17e0*/  FFMA R25, R12.reuse, R25, RZ ;  /* 0x000000190c197223 */ /* 0x040fe200000000ff */
[C---:B------:R-:W-:Y:S01]  /*17f0*/  FFMA R26, R12.reuse, R15, RZ ;  /* 0x0000000f0c1a7223 */ /* 0x040fe200000000ff */
[----:B------:R-:W-:Y:S01]  /*1800*/  FADD R50, RZ, R12 ;  /* 0x0000000cff327221 */ /* 0x000fe20000000000 */
[----:B------:R-:W-:-:S07]  /*1810*/  FFMA R34, R12, R13, RZ ;  /* 0x0000000d0c227223 */ /* 0x000fce00000000ff */
.L_x_25:
[----:B------:R-:W-:Y:S05]  /*1820*/  BSYNC.RECONVERGENT B2 ;  /* 0x0000000000027941 */ /* 0x000fea0003800200 */
.L_x_24:
[----:B------:R-:W-:-:S03]  /*1830*/  UMOV UR4, 0xffffffff ;  /* 0xffffffff00047882 */ /* 0x000fc60000000000 */
[----:B------:R-:W-:Y:S05]  /*1840*/  BRA.DIV UR4, `(.L_x_26) ;  /* 0x0000002204887947 */ /* 0x000fea000b800000 */
[----:B------:R-:W1:Y:S04]  /*1850*/  SHFL.BFLY PT, R38, R50, 0x10, 0x1f ;  /* 0x0e001f0032267f89 */ /* 0x000e6800000e0000 */
[----:B------:R-:W2:Y:S04]  /*1860*/  SHFL.BFLY PT, R46, R41, 0x10, 0x1f ;  /* 0x0e001f00292e7f89 */ /* 0x000ea800000e0000 */
[----:B------:R-:W3:Y:S04]  /*1870*/  SHFL.BFLY PT, R13, R44, 0x10, 0x1f ;  /* 0x0e001f002c0d7f89 */ /* 0x000ee800000e0000 */
[----:B------:R-:W4:Y:S04]  /*1880*/  SHFL.BFLY PT, R12, R45, 0x10, 0x1f ;  /* 0x0e001f002d0c7f89 */ /* 0x000f2800000e0000 */
[----:B------:R-:W4:Y:S04]  /*1890*/  SHFL.BFLY PT, R16, R39, 0x10, 0x1f ;  /* 0x0e001f0027107f89 */ /* 0x000f2800000e0000 */
[----:B------:R-:W4:Y:S01]  /*18a0*/  SHFL.BFLY PT, R51, R18, 0x10, 0x1f ;  /* 0x0e001f0012337f89 */ /* 0x000f2200000e0000 */
[----:B-1----:R-:W-:-:S03]  /*18b0*/  FADD R15, R38, R50 ;  /* 0x00000032260f7221 */ /* 0x002fc60000000000 */
[----:B------:R-:W1:Y:S01]  /*18c0*/  SHFL.BFLY PT, R52, R19, 0x10, 0x1f ;  /* 0x0e001f0013347f89 */ /* 0x000e6200000e0000 */
[----:B--2---:R-:W-:-:S03]  /*18d0*/  FADD R47, R46, R41 ;  /* 0x000000292e2f7221 */ /* 0x004fc60000000000 */
[----:B------:R-:W2:Y:S01]  /*18e0*/  SHFL.BFLY PT, R38, R20, 0x10, 0x1f ;  /* 0x0e001f0014267f89 */ /* 0x000ea200000e0000 */
[----:B---3--:R-:W-:-:S03]  /*18f0*/  FADD R48, R13, R44 ;  /* 0x0000002c0d307221 */ /* 0x008fc60000000000 */
[----:B------:R-:W3:Y:S01]  /*1900*/  SHFL.BFLY PT, R49, R40, 0x10, 0x1f ;  /* 0x0e001f0028317f89 */ /* 0x000ee200000e0000 */
[----:B----4-:R-:W-:-:S03]  /*1910*/  FADD R12, R12, R45 ;  /* 0x0000002d0c0c7221 */ /* 0x010fc60000000000 */
[----:B------:R-:W4:Y:S01]  /*1920*/  SHFL.BFLY PT, R13, R48, 0x8, 0x1f ;  /* 0x0d001f00300d7f89 */ /* 0x000f2200000e0000 */
[----:B------:R-:W-:-:S03]  /*1930*/  FADD R45, R16, R39 ;  /* 0x00000027102d7221 */ /* 0x000fc60000000000 */
[----:B------:R-:W4:Y:S01]  /*1940*/  SHFL.BFLY PT, R53, R22, 0x10, 0x1f ;  /* 0x0e001f0016357f89 */ /* 0x000f2200000e0000 */
[----:B------:R-:W-:-:S03]  /*1950*/  FADD R44, R51, R18 ;  /* 0x00000012332c7221 */ /* 0x000fc60000000000 */
        /* <DEDUP_REMOVED lines=12> */
[----:B------:R-:W4:Y:S04]  /*1a20*/  SHFL.BFLY PT, R17, R14, 0x10, 0x1f ;  /* 0x0e001f000e117f89 */ /* 0x000f2800000e0000 */
[----:B------:R-:W4:Y:S01]  /*1a30*/  SHFL.BFLY PT, R47, R52, 0x8, 0x1f ;  /* 0x0d001f00342f7f89 */ /* 0x000f2200000e0000 */
[----:B-1----:R-:W-:Y:S01]  /*1a40*/  FADD R40, R46, R21 ;  /* 0x000000152e287221 */ /* 0x002fe20000000000 */
[----:B--2---:R-:W-:Y:S02]  /*1a50*/  FADD R16, R15, R16 ;  /* 0x000000100f107221 */ /* 0x004fe40000000000 */
[----:B------:R-:W1:Y:S01]  /*1a60*/  SHFL.BFLY PT, R51, R24, 0x10, 0x1f ;  /* 0x0e001f0018337f89 */ /* 0x000e6200000e0000 */
[----:B---3--:R-:W-:-:S03]  /*1a70*/  FADD R39, R38, R23 ;  /* 0x0000001726277221 */ /* 0x008fc60000000000 */
[----:B------:R-:W2:Y:S01]  /*1a80*/  SHFL.BFLY PT, R21, R40, 0x8, 0x1f ;  /* 0x0d001f0028157f89 */ /* 0x000ea200000e0000 */
[----:B----4-:R-:W-:-:S03]  /*1a90*/  FADD R46, R12, R49 ;  /* 0x000000310c2e7221 */ /* 0x010fc60000000000 */
[----:B------:R-:W3:Y:S01]  /*1aa0*/  SHFL.BFLY PT, R38, R45, 0x8, 0x1f ;  /* 0x0d001f002d267f89 */ /* 0x000ee200000e0000 */
[----:B------:R-:W-:-:S03]  /*1ab0*/  FADD R48, R44, R48 ;  /* 0x000000302c307221 */ /* 0x000fc60000000000 */
[----:B------:R-:W4:Y:S01]  /*1ac0*/  SHFL.BFLY PT, R49, R25, 0x10, 0x1f ;  /* 0x0e001f0019317f89 */ /* 0x000f2200000e0000 */
[----:B------:R-:W-:-:S03]  /*1ad0*/  FADD R17, R17, R14 ;  /* 0x0000000e11117221 */ /* 0x000fc60000000000 */
[----:B------:R-:W4:Y:S01]  /*1ae0*/  SHFL.BFLY PT, R44, R26, 0x10, 0x1f ;  /* 0x0e001f001a2c7f89 */ /* 0x000f2200000e0000 */
[----:B------:R-:W-:-:S03]  /*1af0*/  FADD R47, R52, R47 ;  /* 0x0000002f342f7221 */ /* 0x000fc60000000000 */
[----:B------:R-:W4:Y:S04]  /*1b00*/  SHFL.BFLY PT, R27, R16, 0x4, 0x1f ;  /* 0x0c801f00101b7f89 */ /* 0x000f2800000e0000 */
[----:B------:R-:W4:Y:S01]  /*1b10*/  SHFL.BFLY PT, R52, R39, 0x8, 0x1f ;  /* 0x0d001f0027347f89 */ /* 0x000f2200000e0000 */
[----:B-1----:R-:W-:-:S03]  /*1b20*/  FADD R51, R51, R24 ;  /* 0x0000001833337221 */ /* 0x002fc60000000000 */
[----:B------:R-:W1:Y:S01]  /*1b30*/  SHFL.BFLY PT, R14, R17, 0x8, 0x1f ;  /* 0x0d001f00110e7f89 */ /* 0x000e6200000e0000 */
[----:B--2---:R-:W-:Y:S01]  /*1b40*/  FADD R21, R40, R21 ;  /* 0x0000001528157221 */ /* 0x004fe20000000000 */
[----:B---3--:R-:W-:Y:S02]  /*1b50*/  FADD R45, R45, R38 ;  /* 0x000000262d2d7221 */ /* 0x008fe40000000000 */
[----:B------:R-:W-:Y:S01]  /*1b60*/  SHFL.BFLY PT, R35, R20, 0x8, 0x1f ;  /* 0x0d001f0014237f89 */ /* 0x000fe200000e0000 */
[----:B----4-:R-:W-:-:S03]  /*1b70*/  FADD R49, R49, R25 ;  /* 0x0000001931317221 */ /* 0x010fc60000000000 */
[----:B------:R-:W2:Y:S01]  /*1b80*/  SHFL.BFLY PT, R38, R53, 0x8, 0x1f ;  /* 0x0d001f0035267f89 */ /* 0x000ea200000e0000 */
[----:B------:R-:W-:-:S03]  /*1b90*/  FADD R44, R44, R26 ;  /* 0x0000001a2c2c7221 */ /* 0x000fc60000000000 */
[----:B------:R-:W3:Y:S01]  /*1ba0*/  SHFL.BFLY PT, R40, R49, 0x8, 0x1f ;  /* 0x0d001f0031287f89 */ /* 0x000ee200000e0000 */
[----:B------:R-:W-:-:S03]  /*1bb0*/  FADD R32, R16, R27 ;  /* 0x0000001b10207221 */ /* 0x000fc60000000000 */
[----:B------:R-:W4:Y:S01]  /*1bc0*/  SHFL.BFLY PT, R24, R51, 0x8, 0x1f ;  /* 0x0d001f0033187f89 */ /* 0x000f2200000e0000 */
[----:B------:R-:W-:-:S03]  /*1bd0*/  FADD R23, R39, R52 ;  /* 0x0000003427177221 */ /* 0x000fc60000000000 */
[----:B------:R-:W4:Y:S01]  /*1be0*/  SHFL.BFLY PT, R39, R44, 0x8, 0x1f ;  /* 0x0d001f002c277f89 */ /* 0x000f2200000e0000 */
[----:B-1----:R-:W-:-:S03]  /*1bf0*/  FADD R15, R17, R14 ;  /* 0x0000000e110f7221 */ /* 0x002fc60000000000 */
[----:B------:R-:W1:Y:S04]  /*1c00*/  SHFL.BFLY PT, R17, R41, 0x8, 0x1f ;  /* 0x0d001f0029117f89 */ /* 0x000e6800000e0000 */
        /* <DEDUP_REMOVED lines=9> */
[----:B-1----:R-:W-:Y:S01]  /*1ca0*/  FADD R17, R41, R17 ;  /* 0x0000001129117221 */ /* 0x002fe20000000000 */
[----:B------:R-:W-:Y:S02]  /*1cb0*/  FADD R41, R20, R35 ;  /* 0x0000002314297221 */ /* 0x000fe40000000000 */
[----:B------:R-:W1:Y:S01]  /*1cc0*/  SHFL.BFLY PT, R25, R40, 0x4, 0x1f ;  /* 0x0c801f0028197f89 */ /* 0x000e6200000e0000 */
[----:B------:R-:W-:-:S03]  /*1cd0*/  FADD R44, R45, R52 ;  /* 0x000000342d2c7221 */ /* 0x000fc60000000000 */
        /* <DEDUP_REMOVED lines=8> */
[----:B------:R-:W4:Y:S04]  /*1d60*/  SHFL.BFLY PT, R13, R32, 0x2, 0x1f ;  /* 0x0c401f00200d7f89 */ /* 0x000f2800000e0000 */
[----:B------:R-:W4:Y:S01]  /*1d70*/  SHFL.BFLY PT, R49, R16, 0x2, 0x1f ;  /* 0x0c401f0010317f89 */ /* 0x000f2200000e0000 */
[----:B-1----:R-:W-:-:S03]  /*1d80*/  FADD R25, R40, R25 ;  /* 0x0000001928197221 */ /* 0x002fc60000000000 */
[----:B------:R-:W1:Y:S01]  /*1d90*/  SHFL.BFLY PT, R20, R17, 0x4, 0x1f ;  /* 0x0c801f0011147f89 */ /* 0x000e6200000e0000 */
[----:B------:R-:W-:-:S03]  /*1da0*/  FADD R15, R50, R51 ;  /* 0x00000033320f7221 */ /* 0x000fc60000000000 */
[----:B------:R-:W1:Y:S01]  /*1db0*/  SHFL.BFLY PT, R45, R21, 0x4, 0x1f ;  /* 0x0c801f00152d7f89 */ /* 0x000e6200000e0000 */
[----:B--2---:R-:W-:Y:S01]  /*1dc0*/  FADD R24, R24, R35 ;  /* 0x0000002318187221 */ /* 0x004fe20000000000 */
[----:B---3--:R-:W-:Y:S02]  /*1dd0*/  FADD R19, R47, R38 ;  /* 0x000000262f137221 */ /* 0x008fe40000000000 */
[----:B------:R-:W2:Y:S01]  /*1de0*/  SHFL.BFLY PT, R37, R22, 0x4, 0x1f ;  /* 0x0c801f0016257f89 */ /* 0x000ea200000e0000 */
[----:B----4-:R-:W-:-:S03]  /*1df0*/  FADD R41, R41, R46 ;  /* 0x0000002e29297221 */ /* 0x010fc60000000000 */
[----:B------:R-:W3:Y:S01]  /*1e00*/  SHFL.BFLY PT, R38, R39, 0x4, 0x1f ;  /* 0x0c801f0027267f89 */ /* 0x000ee200000e0000 */
[----:B------:R-:W-:-:S03]  /*1e10*/  FADD R32, R32, R13 ;  /* 0x0000000d20207221 */ /* 0x000fc60000000000 */
[----:B------:R-:W4:Y:S01]  /*1e20*/  SHFL.BFLY PT, R47, R34, 0x10, 0x1f ;  /* 0x0e001f00222f7f89 */ /* 0x000f2200000e0000 */
[----:B------:R-:W-:-:S03]  /*1e30*/  FADD R13, R16, R49 ;  /* 0x00000031100d7221 */ /* 0x000fc60000000000 */
[----:B------:R-:W4:Y:S01]  /*1e40*/  SHFL.BFLY PT, R46, R15, 0x2, 0x1f ;  /* 0x0c401f000f2e7f89 */ /* 0x000f2200000e0000 */
[----:B-1----:R-:W-:-:S03]  /*1e50*/  FADD R20, R17, R20 ;  /* 0x0000001411147221 */ /* 0x002fc60000000000 */
[----:B------:R-:W1:Y:S01]  /*1e60*/  SHFL.BFLY PT, R36, R23, 0x4, 0x1f ;  /* 0x0c801f0017247f89 */ /* 0x000e6200000e0000 */
[----:B------:R-:W-:-:S03]  /*1e70*/  FADD R45, R21, R45 ;  /* 0x0000002d152d7221 */ /* 0x000fc60000000000 */
[----:B------:R-:W1:Y:S04]  /*1e80*/  SHFL.BFLY PT, R17, R14, 0x2, 0x1f ;  /* 0x0c401f000e117f89 */ /* 0x000e6800000e0000 */
        /* <DEDUP_REMOVED lines=8> */
[----:B-1----:R-:W-:-:S03]  /*1f10*/  FADD R23, R23, R36 ;  /* 0x0000002417177221 */ /* 0x002fc60000000000 */
[----:B------:R-:W1:Y:S01]  /*1f20*/  SHFL.BFLY PT, R39, R20, 0x2, 0x1f ;  /* 0x0c401f0014277f89 */ /* 0x000e6200000e0000 */
[----:B------:R-:W-:-:S03]  /*1f30*/  FADD R17, R14, R17 ;  /* 0x000000110e117221 */ /* 0x000fc60000000000 */
        /* <DEDUP_REMOVED lines=9> */
[----:B-1----:R-:W-:-:S03]  /*1fd0*/  FADD R20, R20, R39 ;  /* 0x0000002714147221 */ /* 0x002fc60000000000 */
[----:B------:R-:W1:Y:S01]  /*1fe0*/  SHFL.BFLY PT, R44, R23, 0x2, 0x1f ;  /* 0x0c401f00172c7f89 */ /* 0x000e6200000e0000 */
[----:B------:R-:W-:-:S03]  /*1ff0*/  FADD R13, R13, R48 ;  /* 0x000000300d0d7221 */ /* 0x000fc60000000000 */
[----:B------:R-:W1:Y:S01]  /*2000*/  SHFL.BFLY PT, R39, R22, 0x2, 0x1f ;  /* 0x0c401f0016277f89 */ /* 0x000e6200000e0000 */
[----:B------:R-:W-:-:S03]  /*2010*/  FADD R18, R18, R35 ;  /* 0x0000002312127221 */ /* 0x000fc60000000000 */
[----:B------:R-:W1:Y:S04]  /*2020*/  SHFL.BFLY PT, R45, R26, 0x2, 0x1f ;  /* 0x0c401f001a2d7f89 */ /* 0x000e6800000e0000 */
[----:B------:R-:W1:Y:S01]  /*2030*/  SHFL.BFLY PT, R14, R17, 0x1, 0x1f ;  /* 0x0c201f00110e7f89 */ /* 0x000e6200000e0000 */
[----:B--2---:R-:W-:-:S03]  /*2040*/  FADD R19, R19, R36 ;  /* 0x0000002413137221 */ /* 0x004fc60000000000 */
[----:B------:R-:W2:Y:S01]  /*2050*/  SHFL.BFLY PT, R49, R12, 0x1, 0x1f ;  /* 0x0c201f000c317f89 */ /* 0x000ea200000e0000 */
[----:B---3--:R-:W-:Y:S01]  /*2060*/  FADD R46, R25, R46 ;  /* 0x0000002e192e7221 */ /* 0x008fe20000000000 */
[----:B----4-:R-:W-:Y:S02]  /*2070*/  FADD R40, R41, R38 ;  /* 0x0000002629287221 */ /* 0x010fe40000000000 */
[----:B------:R-:W3:Y:S01]  /*2080*/  SHFL.BFLY PT, R53, R16, 0x1, 0x1f ;  /* 0x0c201f0010357f89 */ /* 0x000ee200000e0000 */
[----:B-1----:R-:W-:-:S03]  /*2090*/  FADD R44, R23, R44 ;  /* 0x0000002c172c7221 */ /* 0x002fc60000000000 */
[----:B------:R-:W1:Y:S01]  /*20a0*/  SHFL.BFLY PT, R38, R24, 0x2, 0x1f ;  /* 0x0c401f0018267f89 */ /* 0x000e6200000e0000 */
[----:B------:R-:W-:-:S03]  /*20b0*/  FADD R39, R22, R39 ;  /* 0x0000002716277221 */ /* 0x000fc60000000000 */
[----:B------:R-:W4:Y:S01]  /*20c0*/  SHFL.BFLY PT, R41, R34, 0x4, 0x1f ;  /* 0x0c801f0022297f89 */ /* 0x000f2200000e0000 */
[----:B------:R-:W-:-:S03]  /*20d0*/  FADD R45, R26, R45 ;  /* 0x0000002d1a2d7221 */ /* 0x000fc60000000000 */
[----:B------:R-:W4:Y:S01]  /*20e0*/  SHFL.BFLY PT, R51, R18, 0x1, 0x1f ;  /* 0x0c201f0012337f89 */ /* 0x000f2200000e0000 */
[----:B------:R-:W-:-:S03]  /*20f0*/  FADD R14, R17, R14 ;  /* 0x0000000e110e7221 */ /* 0x000fc60000000000 */
[----:B------:R-:W4:Y:S01]  /*2100*/  SHFL.BFLY PT, R50, R19, 0x1, 0x1f ;  /* 0x0c201f0013327f89 */ /* 0x000f2200000e0000 */
[----:B--2---:R-:W-:-:S03]  /*2110*/  FADD R12, R12, R49 ;  /* 0x000000310c0c7221 */ /* 0x004fc60000000000 */
[----:B------:R-:W2:Y:S04]  /*2120*/  SHFL.BFLY PT, R17, R20, 0x1, 0x1f ;  /* 0x0c201f0014117f89 */ /* 0x000ea800000e0000 */
[----:B------:R-:W2:Y:S01]  /*2130*/  SHFL.BFLY PT, R49, R40, 0x1, 0x1f ;  /* 0x0c201f0028317f89 */ /* 0x000ea200000e0000 */
[----:B---3--:R-:W-:Y:S01]  /*2140*/  FADD R16, R16, R53 ;  /* 0x0000003510107221 */ /* 0x008fe20000000000 */
[----:B-1----:R-:W-:Y:S02]  /*2150*/  FADD R47, R24, R38 ;  /* 0x00000026182f7221 */ /* 0x002fe40000000000 */
[----:B------:R-:W1:Y:S01]  /*2160*/  SHFL.BFLY PT, R22, R39, 0x1, 0x1f ;  /* 0x0c201f0027167f89 */ /* 0x000e6200000e0000 */
[----:B----4-:R-:W-:-:S03]  /*2170*/  FADD R41, R34, R41 ;  /* 0x0000002922297221 */ /* 0x010fc60000000000 */
[----:B------:R-:W3:Y:S01]  /*2180*/  SHFL.BFLY PT, R38, R15, 0x1, 0x1f ;  /* 0x0c201f000f267f89 */ /* 0x000ee200000e0000 */
[----:B------:R-:W-:-:S03]  /*2190*/  FADD R18, R18, R51 ;  /* 0x0000003312127221 */ /* 0x000fc60000000000 */
[----:B------:R-:W4:Y:S01]  /*21a0*/  SHFL.BFLY PT, R48, R41, 0x2, 0x1f ;  /* 0x0c401f0029307f89 */ /* 0x000f2200000e0000 */
[----:B------:R-:W-:-:S03]  /*21b0*/  FADD R19, R19, R50 ;  /* 0x0000003213137221 */ /* 0x000fc60000000000 */
[----:B------:R-:W4:Y:S01]  /*21c0*/  SHFL.BFLY PT, R23, R44, 0x1, 0x1f ;  /* 0x0c201f002c177f89 */ /* 0x000f2200000e0000 */
[----:B--2---:R-:W-:-:S03]  /*21d0*/  FADD R17, R20, R17 ;  /* 0x0000001114117221 */ /* 0x004fc60000000000 */
[----:B------:R-:W2:Y:S01]  /*21e0*/  SHFL.BFLY PT, R24, R47, 0x1, 0x1f ;  /* 0x0c201f002f187f89 */ /* 0x000ea200000e0000 */
[----:B------:R-:W-:-:S03]  /*21f0*/  FADD R20, R40, R49 ;  /* 0x0000003128147221 */ /* 0x000fc60000000000 */
[----:B------:R-:W2:Y:S04]  /*2200*/  SHFL.BFLY PT, R25, R46, 0x1, 0x1f ;  /* 0x0c201f002e197f89 */ /* 0x000ea800000e0000 */
[----:B------:R-:W2:Y:S01]  /*2210*/  SHFL.BFLY PT, R26, R45, 0x1, 0x1f ;  /* 0x0c201f002d1a7f89 */ /* 0x000ea200000e0000 */
[----:B-1----:R-:W-:Y:S01]  /*2220*/  FADD R22, R39, R22 ;  /* 0x0000001627167221 */ /* 0x002fe20000000000 */
[----:B---3--:R-:W-:Y:S02]  /*2230*/  FADD R15, R15, R38 ;  /* 0x000000260f0f7221 */ /* 0x008fe40000000000 */
[----:B------:R-:W1:Y:S01]  /*2240*/  SHFL.BFLY PT, R27, R32, 0x1, 0x1f ;  /* 0x0c201f00201b7f89 */ /* 0x000e6200000e0000 */
[----:B----4-:R-:W-:-:S03]  /*2250*/  FADD R48, R41, R48 ;  /* 0x0000003029307221 */ /* 0x010fc60000000000 */
[----:B------:R-:W3:Y:S01]  /*2260*/  SHFL.BFLY PT, R38, R21, 0x1, 0x1f ;  /* 0x0c201f0015267f89 */ /* 0x000ee200000e0000 */
[----:B------:R-:W-:Y:S01]  /*2270*/  FADD R23, R44, R23 ;  /* 0x000000172c177221 */ /* 0x000fe20000000000 */
[----:B--2---:R-:W-:Y:S01]  /*2280*/  FADD R24, R47, R24 ;  /* 0x000000182f187221 */ /* 0x004fe20000000000 */
[----:B------:R-:W-:Y:S01]  /*2290*/  FADD R25, R46, R25 ;  /* 0x000000192e197221 */ /* 0x000fe20000000000 */
[----:B------:R-:W-:Y:S01]  /*22a0*/  FADD R26, R45, R26 ;  /* 0x0000001a2d1a7221 */ /* 0x000fe20000000000 */
[----:B-1----:R-:W-:Y:S01]  /*22b0*/  FADD R34, R32, R27 ;  /* 0x0000001b20227221 */ /* 0x002fe20000000000 */
[----:B---3--:R-:W-:Y:S02]  /*22c0*/  FADD R21, R21, R38 ;  /* 0x0000002615157221 */ /* 0x008fe40000000000 */
[----:B------:R1:W2:Y:S05]  /*22d0*/  SHFL.BFLY PT, R38, R48, 0x1, 0x1f ;  /* 0x0c201f0030267f89 */ /* 0x0002aa00000e0000 */
.L_x_158:
[----:B------:R-:W-:Y:S01]  /*22e0*/  FSETP.GT.AND P3, PT, R32, -R27, PT ;  /* 0x8000001b2000720b */ /* 0x000fe20003f64000 */
[----:B------:R-:W-:Y:S01]  /*22f0*/  BSSY.RECONVERGENT B2, `(.L_x_27) ;  /* 0x0000060000027945 */ /* 0x000fe20003800200 */
[----:B--2---:R-:W-:Y:S02]  /*2300*/  FADD R27, R48, R38 ;  /* 0x00000026301b7221 */ /* 0x004fe40000000000 */
[----:B------:R-:W-:-:S13]  /*2310*/  ISETP.NE.OR P3, PT, R2, RZ, !P3 ;  /* 0x000000ff0200720c */ /* 0x000fda0005f65670 */
[----:B------:R-:W-:Y:S05]  /*2320*/  @P3 BRA `(.L_x_28) ;  /* 0x0000000400703947 */ /* 0x000fea0003800000 */
[----:B------:R-:W2:Y:S01]  /*2330*/  S2R R36, SR_CgaCtaId ;  /* 0x0000000000247919 */ /* 0x000ea20000008800 */
[----:B------:R-:W-:-:S04]  /*2340*/  MOV R35, 0x400 ;  /* 0x0000040000237802 */ /* 0x000fc80000000f00 */
[----:B--2---:R-:W-:-:S05]  /*2350*/  LEA R32, R36, R35, 0x18 ;  /* 0x0000002324207211 */ /* 0x004fca00078ec0ff */
[----:B------:R-:W-:-:S05]  /*2360*/  IMAD R32, R33, 0x4, R32 ;  /* 0x0000000421207824 */ /* 0x000fca00078e0220 */
[----:B------:R-:W2:Y:S02]  /*2370*/  LDS R38, [R32] ;  /* 0x0000000020267984 */ /* 0x000ea40000000800 */
[----:B--2---:R-:W-:-:S13]  /*2380*/  FSETP.NEU.AND P3, PT, R38, -1.00000001504746621988e+30, PT ;  /* 0xf149f2ca2600780b */ /* 0x004fda0003f6d000 */
[----:B------:R-:W-:Y:S05]  /*2390*/  @P3 BRA `(.L_x_29) ;  /* 0x0000000000343947 */ /* 0x000fea0003800000 */
[C---:B------:R-:W-:Y:S01]  /*23a0*/  IADD3 R37, PT, PT, R35.reuse, 0x40, RZ ;  /* 0x0000004023257810 */ /* 0x040fe20007ffe0ff */
[----:B------:R-:W-:Y:S01]  /*23b0*/  VIADD R35, R35, 0x80 ;  /* 0x0000008023237836 */ /* 0x000fe20000000000 */
[----:B------:R2:W-:Y:S02]  /*23c0*/  STS [R32], R7 ;  /* 0x0000000720007388 */ /* 0x0005e40000000800 */
[C---:B------:R-:W-:Y:S02]  /*23d0*/  LEA R38, R36.reuse, R37, 0x18 ;  /* 0x0000002524267211 */ /* 0x040fe400078ec0ff */
[----:B------:R-:W-:Y:S02]  /*23e0*/  LEA R36, R36, R35, 0x18 ;  /* 0x0000002324247211 */ /* 0x000fe400078ec0ff */
[----:B------:R-:W-:-:S03]  /*23f0*/  LEA R35, R33, R38, 0x2 ;  /* 0x0000002621237211 */ /* 0x000fc600078e10ff */
[----:B------:R-:W-:Y:S02]  /*2400*/  IMAD R36, R33, 0x40, R36 ;  /* 0x0000004021247824 */ /* 0x000fe400078e0224 */
[----:B------:R2:W-:Y:S04]  /*2410*/  STS [R35], R34 ;  /* 0x0000002223007388 */ /* 0x0005e80000000800 */
[----:B------:R2:W-:Y:S04]  /*2420*/  STS.128 [R36], R12 ;  /* 0x0000000c24007388 */ /* 0x0005e80000000c00 */
[----:B------:R2:W-:Y:S04]  /*2430*/  STS.128 [R36+0x10], R16 ;  /* 0x0000101024007388 */ /* 0x0005e80000000c00 */
[----:B------:R2:W-:Y:S04]  /*2440*/  STS.128 [R36+0x20], R20 ;  /* 0x0000201424007388 */ /* 0x0005e80000000c00 */
[----:B------:R2:W-:Y:S01]  /*2450*/  STS.128 [R36+0x30], R24 ;  /* 0x0000301824007388 */ /* 0x0005e20000000c00 */
[----:B------:R-:W-:Y:S05]  /*2460*/  BRA `(.L_x_28) ;  /* 0x0000000400207947 */ /* 0x000fea0003800000 */
.L_x_29:
[C---:B------:R-:W-:Y:S01]  /*2470*/  IADD3 R37, PT, PT, R35.reuse, 0x40, RZ ;  /* 0x0000004023257810 */ /* 0x040fe20007ffe0ff */
[----:B------:R-:W-:Y:S01]  /*2480*/  VIADD R39, R35, 0x80 ;  /* 0x0000008023277836 */ /* 0x000fe20000000000 */
[C---:B------:R-:W-:Y:S02]  /*2490*/  FMNMX R35, R7.reuse, R38, !PT ;  /* 0x0000002607237209 */ /* 0x040fe40007800000 */
[C---:B------:R-:W-:Y:S02]  /*24a0*/  LEA R44, R36.reuse, R37, 0x18 ;  /* 0x00000025242c7211 */ /* 0x040fe400078ec0ff */
[----:B------:R-:W-:Y:S01]  /*24b0*/  LEA R40, R36, R39, 0x18 ;  /* 0x0000002724287211 */ /* 0x000fe200078ec0ff */
[--C-:B------:R-:W-:Y:S01]  /*24c0*/  FADD R36, R7, -R35.reuse ;  /* 0x8000002307247221 */ /* 0x100fe20000000000 */
[----:B------:R-:W-:Y:S01]  /*24d0*/  FADD R7, R38, -R35 ;  /* 0x8000002326077221 */ /* 0x000fe20000000000 */
[----:B------:R-:W-:Y:S02]  /*24e0*/  IMAD R44, R33, 0x4, R44 ;  /* 0x00000004212c7824 */ /* 0x000fe400078e022c */
[----:B------:R-:W-:Y:S01]  /*24f0*/  FMUL R47, R36, 1.4426950216293334961 ;  /* 0x3fb8aa3b242f7820 */ /* 0x000fe20000400000 */
[----:B------:R-:W-:Y:S01]  /*2500*/  FMUL R46, R7, 1.4426950216293334961 ;  /* 0x3fb8aa3b072e7820 */ /* 0x000fe20000400000 */
[----:B------:R-:W-:Y:S01]  /*2510*/  LEA R7, R33, R40, 0x6 ;  /* 0x0000002821077211 */ /* 0x000fe200078e30ff */
[----:B------:R-:W-:Y:S02]  /*2520*/  LDS R45, [R44] ;  /* 0x000000002c2d7984 */ /* 0x000fe40000000800 */
[----:B------:R-:W-:-:S02]  /*2530*/  FSETP.GEU.AND P5, PT, R47, -126, PT ;  /* 0xc2fc00002f00780b */ /* 0x000fc40003fae000 */
[----:B------:R-:W2:Y:S01]  /*2540*/  LDS.64 R36, [R7] ;  /* 0x0000000007247984 */ /* 0x000ea20000000a00 */
[----:B------:R-:W-:-:S10]  /*2550*/  FSETP.GEU.AND P3, PT, R46, -126, PT ;  /* 0xc2fc00002e00780b */ /* 0x000fd40003f6e000 */
[----:B------:R-:W-:-:S03]  /*2560*/  @!P5 FMUL R47, R47, 0.5 ;  /* 0x3f0000002f2fd820 */ /* 0x000fc60000400000 */
[----:B------:R-:W-:Y:S01]  /*2570*/  @!P3 FMUL R46, R46, 0.5 ;  /* 0x3f0000002e2eb820 */ /* 0x000fe20000400000 */
[----:B------:R-:W3:Y:S08]  /*2580*/  MUFU.EX2 R41, R47 ;  /* 0x0000002f00297308 */ /* 0x000ef00000000800 */
[----:B------:R-:W4:Y:S01]  /*2590*/  MUFU.EX2 R40, R46 ;  /* 0x0000002e00287308 */ /* 0x000f220000000800 */
[----:B---3--:R-:W-:-:S04]  /*25a0*/  @!P5 FMUL R41, R41, R41 ;  /* 0x000000292929d220 */ /* 0x008fc80000400000 */
[-C--:B------:R-:W-:Y:S01]  /*25b0*/  FMUL R39, R12, R41.reuse ;  /* 0x000000290c277220 */ /* 0x080fe20000400000 */
[-C--:B------:R-:W-:Y:S01]  /*25c0*/  FMUL R12, R13, R41.reuse ;  /* 0x000000290d0c7220 */ /* 0x080fe20000400000 */
[-C--:B------:R-:W-:Y:S01]  /*25d0*/  FMUL R13, R14, R41.reuse ;  /* 0x000000290e0d7220 */ /* 0x080fe20000400000 */
[-C--:B------:R-:W-:Y:S01]  /*25e0*/  FMUL R47, R16, R41.reuse ;  /* 0x00000029102f7220 */ /* 0x080fe20000400000 */
[----:B----4-:R-:W-:Y:S01]  /*25f0*/  @!P3 FMUL R40, R40, R40 ;  /* 0x000000282828b220 */ /* 0x010fe20000400000 */
[-C--:B------:R-:W-:Y:S01]  /*2600*/  FMUL R15, R15, R41.reuse ;  /* 0x000000290f0f7220 */ /* 0x080fe20000400000 */
[-C--:B------:R-:W-:Y:S01]  /*2610*/  FMUL R16, R17, R41.reuse ;  /* 0x0000002911107220 */ /* 0x080fe20000400000 */
[----:B------:R-:W-:Y:S01]  /*2620*/  FMUL R51, R18, R41 ;  /* 0x0000002912337220 */ /* 0x000fe20000400000 */
[C---:B--2---:R-:W-:Y:S01]  /*2630*/  FFMA R38, R40.reuse, R36, R39 ;  /* 0x0000002428267223 */ /* 0x044fe20000000027 */
[----:B------:R-:W-:Y:S01]  /*2640*/  FFMA R39, R40, R37, R12 ;  /* 0x0000002528277223 */ /* 0x000fe2000000000c */
[-C--:B-1----:R-:W-:Y:S01]  /*2650*/  FMUL R48, R19, R41.reuse ;  /* 0x0000002913307220 */ /* 0x082fe20000400000 */
[----:B------:R-:W1:Y:S01]  /*2660*/  LDS.64 R36, [R7+0x8] ;  /* 0x0000080007247984 */ /* 0x000e620000000a00 */
[-C--:B------:R-:W-:Y:S01]  /*2670*/  FMUL R49, R20, R41.reuse ;  /* 0x0000002914317220 */ /* 0x080fe20000400000 */
[-C--:B------:R-:W-:Y:S01]  /*2680*/  FMUL R46, R21, R41.reuse ;  /* 0x00000029152e7220 */ /* 0x080fe20000400000 */
[-C--:B------:R-:W-:Y:S01]  /*2690*/  FMUL R34, R34, R41.reuse ;  /* 0x0000002922227220 */ /* 0x080fe20000400000 */
[----:B------:R2:W-:Y:S03]  /*26a0*/  STS.64 [R7], R38 ;  /* 0x0000002607007388 */ /* 0x0005e60000000a00 */
[----:B------:R-:W-:Y:S01]  /*26b0*/  FFMA R45, R45, R40, R34 ;  /* 0x000000282d2d7223 */ /* 0x000fe20000000022 */
[----:B------:R-:W3:Y:S04]  /*26c0*/  LDS.64 R18, [R7+0x28] ;  /* 0x0000280007127984 */ /* 0x000ee80000000a00 */
[----:B------:R-:W4:Y:S01]  /*26d0*/  LDS.64 R20, [R7+0x30] ;  /* 0x0000300007147984 */ /* 0x000f220000000a00 */
[-C--:B--2---:R-:W-:Y:S01]  /*26e0*/  FMUL R38, R23, R41.reuse ;  /* 0x0000002917267220 */ /* 0x084fe20000400000 */
[-C--:B------:R-:W-:Y:S01]  /*26f0*/  FMUL R39, R24, R41.reuse ;  /* 0x0000002918277220 */ /* 0x080fe20000400000 */
[-C--:B------:R-:W-:Y:S01]  /*2700*/  FMUL R24, R25, R41.reuse ;  /* 0x0000002919187220 */ /* 0x080fe20000400000 */
[-C--:B------:R-:W-:Y:S01]  /*2710*/  FMUL R25, R26, R41.reuse ;  /* 0x000000291a197220 */ /* 0x080fe20000400000 */
[----:B------:R-:W-:Y:S01]  /*2720*/  FMUL R26, R27, R41 ;  /* 0x000000291b1a7220 */ /* 0x000fe20000400000 */
[C---:B-1----:R-:W-:Y:S01]  /*2730*/  FFMA R36, R40.reuse, R36, R13 ;  /* 0x0000002428247223 */ /* 0x042fe2000000000d */
[C---:B------:R-:W-:Y:S01]  /*2740*/  FFMA R37, R40.reuse, R37, R15 ;  /* 0x0000002528257223 */ /* 0x040fe2000000000f */
[----:B------:R-:W1:Y:S04]  /*2750*/  LDS.64 R12, [R7+0x10] ;  /* 0x00001000070c7984 */ /* 0x000e680000000a00 */
[----:B------:R-:W2:Y:S01]  /*2760*/  LDS.64 R14, [R7+0x18] ;  /* 0x00001800070e7984 */ /* 0x000ea20000000a00 */
[----:B---3--:R-:W-:-:S03]  /*2770*/  FFMA R19, R40, R19, R38 ;  /* 0x0000001328137223 */ /* 0x008fc60000000026 */
[----:B------:R-:W-:Y:S01]  /*2780*/  STS.64 [R7+0x8], R36 ;  /* 0x0000082407007388 */ /* 0x000fe20000000a00 */
[C---:B----4-:R-:W-:Y:S01]  /*2790*/  FFMA R20, R40.reuse, R20, R39 ;  /* 0x0000001428147223 */ /* 0x050fe20000000027 */
[----:B------:R-:W-:-:S05]  /*27a0*/  FFMA R21, R40, R21, R24 ;  /* 0x0000001528157223 */ /* 0x000fca0000000018 */
[----:B------:R-:W-:Y:S01]  /*27b0*/  STS.64 [R7+0x30], R20 ;  /* 0x0000301407007388 */ /* 0x000fe20000000a00 */
[C---:B-1----:R-:W-:Y:S01]  /*27c0*/  FFMA R12, R40.reuse, R12, R47 ;  /* 0x0000000c280c7223 */ /* 0x042fe2000000002f */
[----:B------:R-:W-:Y:S01]  /*27d0*/  FFMA R13, R40, R13, R16 ;  /* 0x0000000d280d7223 */ /* 0x000fe20000000010 */
[----:B------:R-:W-:Y:S01]  /*27e0*/  FMUL R47, R22, R41 ;  /* 0x00000029162f7220 */ /* 0x000fe20000400000 */
[----:B------:R-:W1:Y:S01]  /*27f0*/  LDS.64 R16, [R7+0x20] ;  /* 0x0000200007107984 */ /* 0x000e620000000a00 */
[C---:B--2---:R-:W-:Y:S01]  /*2800*/  FFMA R14, R40.reuse, R14, R51 ;  /* 0x0000000e280e7223 */ /* 0x044fe20000000033 */
[C---:B------:R-:W-:Y:S01]  /*2810*/  FFMA R15, R40.reuse, R15, R48 ;  /* 0x0000000f280f7223 */ /* 0x040fe20000000030 */
[C---:B------:R-:W-:Y:S01]  /*2820*/  FFMA R18, R40.reuse, R18, R47 ;  /* 0x0000001228127223 */ /* 0x040fe2000000002f */
[----:B------:R-:W2:Y:S04]  /*2830*/  LDS.64 R22, [R7+0x38] ;  /* 0x0000380007167984 */ /* 0x000ea80000000a00 */
[----:B------:R3:W-:Y:S04]  /*2840*/  STS.64 [R7+0x10], R12 ;  /* 0x0000100c07007388 */ /* 0x0007e80000000a00 */
[----:B------:R3:W-:Y:S04]  /*2850*/  STS.64 [R7+0x18], R14 ;  /* 0x0000180e07007388 */ /* 0x0007e80000000a00 */
[----:B------:R3:W-:Y:S01]  /*2860*/  STS.64 [R7+0x28], R18 ;  /* 0x0000281207007388 */ /* 0x0007e20000000a00 */
[C---:B-1----:R-:W-:Y:S01]  /*2870*/  FFMA R16, R40.reuse, R16, R49 ;  /* 0x0000001028107223 */ /* 0x042fe20000000031 */
[C---:B------:R-:W-:Y:S01]  /*2880*/  FFMA R17, R40.reuse, R17, R46 ;  /* 0x0000001128117223 */ /* 0x040fe2000000002e */
[C---:B--2---:R-:W-:Y:S01]  /*2890*/  FFMA R22, R40.reuse, R22, R25 ;  /* 0x0000001628167223 */ /* 0x044fe20000000019 */
[----:B------:R-:W-:-:S03]  /*28a0*/  FFMA R23, R40, R23, R26 ;  /* 0x0000001728177223 */ /* 0x000fc6000000001a */
[----:B------:R3:W-:Y:S04]  /*28b0*/  STS.64 [R7+0x20], R16 ;  /* 0x0000201007007388 */ /* 0x0007e80000000a00 */
[----:B------:R3:W-:Y:S04]  /*28c0*/  STS.64 [R7+0x38], R22 ;  /* 0x0000381607007388 */ /* 0x0007e80000000a00 */
[----:B------:R3:W-:Y:S04]  /*28d0*/  STS [R32], R35 ;  /* 0x0000002320007388 */ /* 0x0007e80000000800 */
[----:B------:R3:W-:Y:S02]  /*28e0*/  STS [R44], R45 ;  /* 0x0000002d2c007388 */ /* 0x0007e40000000800 */
.L_x_28:
[----:B------:R-:W-:Y:S05]  /*28f0*/  BSYNC.RECONVERGENT B2 ;  /* 0x0000000000027941 */ /* 0x000fea0003800200 */
.L_x_27:
[----:B------:R-:W-:-:S04]  /*2900*/  IADD3 R33, PT, PT, R33, 0x1, RZ ;  /* 0x0000000121217810 */ /* 0x000fc80007ffe0ff */
[----:B------:R-:W-:-:S13]  /*2910*/  ISETP.GE.U32.AND P3, PT, R33, R0, PT ;  /* 0x000000002100720c */ /* 0x000fda0003f66070 */
[----:B------:R-:W-:Y:S05]  /*2920*/  @!P3 BRA `(.L_x_30) ;  /* 0xffffffe80058b947 */ /* 0x000fea000383ffff */
[----:B------:R-:W-:Y:S05]  /*2930*/  BSYNC B1 ;  /* 0x0000000000017941 */ /* 0x000fea0003800000 */
.L_x_22:
[----:B------:R-:W-:Y:S04]  /*2940*/  BSSY B1, `(.L_x_31) ;  /* 0x000001a000017945 */ /* 0x000fe80003800000 */
[----:B------:R-:W-:Y:S05]  /*2950*/  @!P0 BRA `(.L_x_32) ;  /* 0x0000000000608947 */ /* 0x000fea0003800000 */
[----:B------:R-:W-:-:S04]  /*2960*/  DEPBAR.LE SB0, 0x0 ;  /* 0x000080000000791a */ /* 0x000fc80000000000 */
[----:B------:R-:W-:Y:S01]  /*2970*/  ISETP.NE.AND P0, PT, R2, RZ, PT ;  /* 0x000000ff0200720c */ /* 0x000fe20003f05270 */
[----:B------:R-:W-:Y:S01]  /*2980*/  @!PT LDS RZ, [RZ] ;  /* 0x00000000fffff984 */ /* 0x000fe20000000800 */
[----:B------:R-:W-:Y:S01]  /*2990*/  @!PT LDS RZ, [RZ] ;  /* 0x00000000fffff984 */ /* 0x000fe20000000800 */
[----:B------:R-:W-:Y:S01]  /*29a0*/  @!PT LDS RZ, [RZ] ;  /* 0x00000000fffff984 */ /* 0x000fe20000000800 */
[----:B------:R-:W-:Y:S01]  /*29b0*/  @!PT LDS RZ, [RZ] ;  /* 0x00000000fffff984 */ /* 0x000fe20000000800 */
[----:B------:R4:W-:Y:S06]  /*29c0*/  MEMBAR.SC.CTA ;  /* 0x0000000000007992 */ /* 0x0009ec0000000000 */
[----:B----4-:R4:W-:Y:S06]  /*29d0*/  MEMBAR.SC.CTA ;  /* 0x0000000000007992 */ /* 0x0109ec0000000000 */
[----:B----4-:R-:W-:Y:S04]  /*29e0*/  BSSY.RECONVERGENT B2, `(.L_x_33) ;  /* 0x000000c000027945 */ /* 0x010fe80003800200 */
[----:B------:R-:W-:Y:S05]  /*29f0*/  @P0 BRA `(.L_x_34) ;  /* 0x0000000000280947 */ /* 0x000fea0003800000 */
[----:B------:R-:W4:Y:S01]  /*2a00*/  S2UR UR5, SR_CgaCtaId ;  /* 0x00000000000579c3 */ /* 0x000f220000008800 */
[----:B------:R-:W-:Y:S01]  /*2a10*/  UMOV UR4, 0x400 ;  /* 0x0000040000047882 */ /* 0x000fe20000000000 */
[C---:B------:R-:W-:Y:S01]  /*2a20*/  IMAD.SHL.U32 R5, R3.reuse, 0x4, RZ ;  /* 0x0000000403057824 */ /* 0x040fe200078e00ff */
[----:B------:R-:W-:Y:S01]  /*2a30*/  UIADD3 UR4, UPT, UPT, UR4, 0xc80, URZ ;  /* 0x00000c8004047890 */ /* 0x000fe2000fffe0ff */
[----:B--23--:R-:W-:-:S03]  /*2a40*/  VIADD R7, R3, 0x2 ;  /* 0x0000000203077836 */ /* 0x00cfc60000000000 */
[----:B------:R-:W-:Y:S01]  /*2a50*/  LOP3.LUT R12, R5, 0x4, RZ, 0x3c, !PT ;  /* 0x00000004050c7812 */ /* 0x000fe200078e3cff */
[----:B----4-:R-:W-:-:S06]  /*2a60*/  ULEA UR4, UR5, UR4, 0x18 ;  /* 0x0000000405047291 */ /* 0x010fcc000f8ec0ff */
[----:B------:R-:W-:-:S04]  /*2a70*/  MOV R5, UR4 ;  /* 0x0000000400057c02 */ /* 0x000fc80008000f00 */
[----:B------:R-:W-:-:S05]  /*2a80*/  IADD3 R12, PT, PT, R5, R12, RZ ;  /* 0x0000000c050c7210 */ /* 0x000fca0007ffe0ff */
[----:B------:R4:W-:Y:S02]  /*2a90*/  ATOMS.EXCH RZ, [R12], R7 ;  /* 0x000000070cff738c */ /* 0x0009e40004000000 */
.L_x_34:
[----:B------:R-:W-:Y:S05]  /*2aa0*/  BSYNC.RECONVERGENT B2 ;  /* 0x0000000000027941 */ /* 0x000fea0003800200 */
.L_x_33:
[----:B------:R-:W-:-:S03]  /*2ab0*/  UMOV UR4, 0xffffffff ;  /* 0xffffffff00047882 */ /* 0x000fc60000000000 */
[----:B------:R-:W-:Y:S05]  /*2ac0*/  BRA.DIV UR4, `(.L_x_35) ;  /* 0x00000036041c7947 */ /* 0x000fea000b800000 */
[----:B------:R-:W-:Y:S01]  /*2ad0*/  NOP ;  /* 0x0000000000007918 */ /* 0x000fe20000000000 */
.L_x_32:
[----:B------:R-:W-:Y:S05]  /*2ae0*/  BSYNC B1 ;  /* 0x0000000000017941 */ /* 0x000fea0003800000 */
.L_x_31:
[----:B------:R-:W-:-:S05]  /*2af0*/  VIADD R3, R3, 0x1 ;  /* 0x0000000103037836 */ /* 0x000fca0000000000 */
[----:B------:R-:W-:-:S13]  /*2b00*/  ISETP.NE.AND P0, PT, R3, R4, PT ;  /* 0x000000040300720c */ /* 0x000fda0003f05270 */
[----:B------:R-:W-:Y:S05]  /*2b10*/  @P0 BRA `(.L_x_36) ;  /* 0xffffffe000480947 */ /* 0x000fea000383ffff */
[----:B------:R-:W-:Y:S05]  /*2b20*/  BSYNC B0 ;  /* 0x0000000000007941 */ /* 0x000fea0003800000 */
.L_x_14:
[----:B------:R-:W1:Y:S01]  /*2b30*/  S2R R3, SR_TID.X ;  /* 0x0000000000037919 */ /* 0x000e620000002100 */
[----:B------:R-:W-:Y:S01]  /*2b40*/  BSSY.RECONVERGENT B0, `(.L_x_37) ;  /* 0x0000037000007945 */ /* 0x000fe20003800200 */
[----:B------:R-:W2:Y:S01]  /*2b50*/  S2R R6, SR_CTAID.X ;  /* 0x0000000000067919 */ /* 0x000ea20000002500 */
[----:B-1----:R-:W-:-:S04]  /*2b60*/  ISETP.GE.U32.AND P0, PT, R3, 0x20, PT ;  /* 0x000000200300780c */ /* 0x002fc80003f06070 */
[----:B-----5:R-:W-:Y:S01]  /*2b70*/  SEL R8, RZ, 0x8, !P0 ;  /* 0x00000008ff087807 */ /* 0x020fe20004000000 */
[----:B--234-:R-:W-:-:S03]  /*2b80*/  IMAD.WIDE.U32 R6, R6, 0x400, RZ ;  /* 0x0000040006067825 */ /* 0x01cfc600078e00ff */
[----:B------:R-:W-:Y:S01]  /*2b90*/  IADD3 R3, PT, PT, R8, 0x1, RZ ;  /* 0x0000000108037810 */ /* 0x000fe20007ffe0ff */
[----:B------:R-:W-:-:S03]  /*2ba0*/  IMAD.MOV.U32 R5, RZ, RZ, R8 ;  /* 0x000000ffff057224 */ /* 0x000fc600078e0008 */
[----:B------:R-:W-:-:S04]  /*2bb0*/  VIMNMX.U32 R9, PT, PT, R0, R3, !PT ;  /* 0x0000000300097248 */ /* 0x000fc80007fe0000 */
[----:B------:R-:W-:-:S04]  /*2bc0*/  LOP3.LUT R4, R9, 0x1, RZ, 0xc0, !PT ;  /* 0x0000000109047812 */ /* 0x000fc800078ec0ff */
[----:B------:R-:W-:-:S13]  /*2bd0*/  ISETP.NE.U32.AND P0, PT, R4, 0x1, PT ;  /* 0x000000010400780c */ /* 0x000fda0003f05070 */
[----:B------:R-:W-:Y:S05]  /*2be0*/  @P0 BRA `(.L_x_38) ;  /* 0x0000000000b00947 */ /* 0x000fea0003800000 */
[----:B------:R-:W-:Y:S02]  /*2bf0*/  ISETP.GT.U32.AND P0, PT, R2, 0xf, PT ;  /* 0x0000000f0200780c */ /* 0x000fe40003f04070 */
[----:B------:R-:W-:-:S11]  /*2c00*/  MOV R5, R3 ;  /* 0x0000000300057202 */ /* 0x000fd60000000f00 */
[----:B------:R-:W-:Y:S05]  /*2c10*/  @P0 BRA `(.L_x_38) ;  /* 0x0000000000a40947 */ /* 0x000fea0003800000 */
[----:B------:R-:W1:Y:S01]  /*2c20*/  S2UR UR5, SR_CgaCtaId ;  /* 0x00000000000579c3 */ /* 0x000e620000008800 */
[----:B------:R-:W-:Y:S01]  /*2c30*/  UMOV UR4, 0x400 ;  /* 0x0000040000047882 */ /* 0x000fe20000000000 */
[----:B------:R-:W-:Y:S01]  /*2c40*/  BSSY.RECONVERGENT B1, `(.L_x_39) ;  /* 0x0000014000017945 */ /* 0x000fe20003800200 */
[----:B------:R-:W-:-:S04]  /*2c50*/  UIADD3 UR4, UPT, UPT, UR4, 0x40, URZ ;  /* 0x0000004004047890 */ /* 0x000fc8000fffe0ff */
[----:B-1----:R-:W-:-:S04]  /*2c60*/  ULEA UR4, UR5, UR4, 0x18 ;  /* 0x0000000405047291 */ /* 0x002fc8000f8ec0ff */
[----:B------:R-:W-:-:S06]  /*2c70*/  UIADD3 UR5, UPT, UPT, UR4, 0x20, URZ ;  /* 0x0000002004057890 */ /* 0x000fcc000fffe0ff */
[----:B------:R-:W-:Y:S01]  /*2c80*/  IMAD.U32 R3, RZ, RZ, UR5 ;  /* 0x00000005ff037e24 */ /* 0x000fe2000f8e00ff */
[----:B------:R-:W-:-:S06]  /*2c90*/  @!P4 IADD3 R3, PT, PT, RZ, UR4, RZ ;  /* 0x00000004ff03cc10 */ /* 0x000fcc000fffe0ff */
[----:B------:R-:W1:Y:S02]  /*2ca0*/  LDS R3, [R3] ;  /* 0x0000000003037984 */ /* 0x000e640000000800 */
[----:B-1----:R-:W-:-:S04]  /*2cb0*/  FADD R10, R3, 9.9999999747524270788e-07 ;  /* 0x358637bd030a7421 */ /* 0x002fc80000000000 */
[----:B------:R-:W-:-:S05]  /*2cc0*/  VIADD R4, R10, 0x1800000 ;  /* 0x018000000a047836 */ /* 0x000fca0000000000 */
[----:B------:R-:W-:-:S04]  /*2cd0*/  LOP3.LUT R4, R4, 0x7f800000, RZ, 0xc0, !PT ;  /* 0x7f80000004047812 */ /* 0x000fc800078ec0ff */
[----:B------:R-:W-:-:S13]  /*2ce0*/  ISETP.GT.U32.AND P0, PT, R4, 0x1ffffff, PT ;  /* 0x01ffffff0400780c */ /* 0x000fda0003f04070 */
[----:B------:R-:W-:Y:S05]  /*2cf0*/  @P0 BRA `(.L_x_40) ;  /* 0x0000000000100947 */ /* 0x000fea0003800000 */
[----:B------:R-:W-:Y:S02]  /*2d00*/  MOV R3, R10 ;  /* 0x0000000a00037202 */ /* 0x000fe40000000f00 */
[----:B------:R-:W-:-:S07]  /*2d10*/  MOV R16, 0x2d30 ;  /* 0x00002d3000107802 */ /* 0x000fce0000000f00 */
[----:B------:R-:W-:Y:S05]  /*2d20*/  CALL.REL.NOINC `($__internal_0_$__cuda_sm20_rcp_rn_f32_slowpath) ;  /* 0x0000003000a07944 */ /* 0x000fea0003c00000 */
[----:B------:R-:W-:Y:S05]  /*2d30*/  BRA `(.L_x_41) ;  /* 0x0000000000107947 */ /* 0x000fea0003800000 */
.L_x_40:
[----:B------:R-:W1:Y:S02]  /*2d40*/  MUFU.RCP R3, R10 ;  /* 0x0000000a00037308 */ /* 0x000e640000001000 */
[----:B-1----:R-:W-:-:S04]  /*2d50*/  FFMA R4, R10, R3, -1 ;  /* 0xbf8000000a047423 */ /* 0x002fc80000000003 */
[----:B------:R-:W-:-:S04]  /*2d60*/  FADD.FTZ R4, -R4, -RZ ;  /* 0x800000ff04047221 */ /* 0x000fc80000010100 */
[----:B------:R-:W-:-:S07]  /*2d70*/  FFMA R3, R3, R4, R3 ;  /* 0x0000000403037223 */ /* 0x000fce0000000003 */
.L_x_41:
[----:B------:R-:W-:Y:S05]  /*2d80*/  BSYNC.RECONVERGENT B1 ;  /* 0x0000000000017941 */ /* 0x000fea0003800200 */
.L_x_39:
[----:B------:R-:W1:Y:S01]  /*2d90*/  S2UR UR5, SR_CgaCtaId ;  /* 0x00000000000579c3 */ /* 0x000e620000008800 */
[----:B------:R-:W-:Y:S01]  /*2da0*/  UMOV UR4, 0x400 ;  /* 0x0000040000047882 */ /* 0x000fe20000000000 */
[----:B------:R-:W-:Y:S01]  /*2db0*/  R2UR UR6, R42 ;  /* 0x000000002a0672ca */ /* 0x000fe200000e0000 */
[----:B------:R-:W-:Y:S01]  /*2dc0*/  UIADD3 UR4, UPT, UPT, UR4, 0x80, URZ ;  /* 0x0000008004047890 */ /* 0x000fe2000fffe0ff */
[----:B------:R-:W-:Y:S01]  /*2dd0*/  R2UR UR7, R43 ;  /* 0x000000002b0772ca */ /* 0x000fe200000e0000 */
[C---:B------:R-:W-:Y:S01]  /*2de0*/  VIADD R13, R2.reuse, 0x80 ;  /* 0x00000080020d7836 */ /* 0x040fe20000000000 */
[----:B------:R-:W-:Y:S01]  /*2df0*/  @!P4 IADD3 R13, PT, PT, R2, RZ, RZ ;  /* 0x000000ff020dc210 */ /* 0x000fe20007ffe0ff */
[----:B-1----:R-:W-:-:S06]  /*2e00*/  ULEA UR4, UR5, UR4, 0x18 ;  /* 0x0000000405047291 */ /* 0x002fcc000f8ec0ff */
[----:B------:R-:W-:-:S05]  /*2e10*/  LEA R10, R2, UR4, 0x2 ;  /* 0x00000004020a7c11 */ /* 0x000fca000f8e10ff */
[C---:B------:R-:W-:Y:S01]  /*2e20*/  VIADD R4, R10.reuse, 0x200 ;  /* 0x000002000a047836 */ /* 0x040fe20000000000 */
[----:B------:R-:W-:Y:S01]  /*2e30*/  @!P4 IADD3 R4, PT, PT, R10, RZ, RZ ;  /* 0x000000ff0a04c210 */ /* 0x000fe20007ffe0ff */
[----:B------:R-:W1:Y:S05]  /*2e40*/  LDCU.64 UR4, c[0x0][0x398] ;  /* 0x00007300ff0477ac */ /* 0x000e6a0008000a00 */
[----:B------:R-:W2:Y:S01]  /*2e50*/  LDS R4, [R4] ;  /* 0x0000000004047984 */ /* 0x000ea20000000800 */
[----:B-1----:R-:W-:-:S04]  /*2e60*/  IADD3 R10, P0, PT, R6, UR4, RZ ;  /* 0x00000004060a7c10 */ /* 0x002fc8000ff1e0ff */
[----:B------:R-:W-:-:S03]  /*2e70*/  IADD3.X R11, PT, PT, R7, UR5, RZ, P0, !PT ;  /* 0x00000005070b7c10 */ /* 0x000fc600087fe4ff */
[----:B------:R-:W-:-:S04]  /*2e80*/  IMAD.WIDE.U32 R10, R13, 0x4, R10 ;  /* 0x000000040d0a7825 */ /* 0x000fc800078e000a */
[----:B--2---:R-:W-:-:S05]  /*2e90*/  FMUL R3, R4, R3 ;  /* 0x0000000304037220 */ /* 0x004fca0000400000 */
[----:B------:R1:W-:Y:S02]  /*2ea0*/  STG.E desc[UR6][R10.64], R3 ;  /* 0x000000030a007986 */ /* 0x0003e4000c101906 */
.L_x_38:
[----:B------:R-:W-:Y:S05]  /*2eb0*/  BSYNC.RECONVERGENT B0 ;  /* 0x0000000000007941 */ /* 0x000fea0003800200 */
.L_x_37:
[----:B------:R-:W-:-:S05]  /*2ec0*/  IMAD.IADD R9, R8, 0x1, -R9 ;  /* 0x0000000108097824 */ /* 0x000fca00078e0a09 */
[----:B------:R-:W-:-:S13]  /*2ed0*/  ISETP.GT.U32.AND P0, PT, R9, -0x4, PT ;  /* 0xfffffffc0900780c */ /* 0x000fda0003f04070 */
[----:B------:R-:W-:Y:S05]  /*2ee0*/  @P0 EXIT ;  /* 0x000000000000094d */ /* 0x000fea0003800000 */
[----:B------:R-:W2:Y:S01]  /*2ef0*/  S2UR UR6, SR_CgaCtaId ;  /* 0x00000000000679c3 */ /* 0x000ea20000008800 */
[----:B------:R-:W3:Y:S01]  /*2f00*/  LDCU.64 UR8, c[0x0][0x398] ;  /* 0x00007300ff0877ac */ /* 0x000ee20008000a00 */
[----:B-1----:R-:W-:Y:S01]  /*2f10*/  LEA R3, R5, R2, 0x4 ;  /* 0x0000000205037211 */ /* 0x002fe200078e20ff */
[----:B------:R-:W-:-:S03]  /*2f20*/  UMOV UR4, 0x400 ;  /* 0x0000040000047882 */ /* 0x000fc60000000000 */
[C---:B------:R-:W-:Y:S01]  /*2f30*/  IADD3 R13, PT, PT, R3.reuse, 0x10, RZ ;  /* 0x00000010030d7810 */ /* 0x040fe20007ffe0ff */
[C---:B------:R-:W-:Y:S01]  /*2f40*/  VIADD R11, R3.reuse, 0x30 ;  /* 0x00000030030b7836 */ /* 0x040fe20000000000 */
[----:B------:R-:W-:Y:S01]  /*2f50*/  UIADD3 UR5, UPT, UPT, UR4, 0x40, URZ ;  /* 0x0000004004057890 */ /* 0x000fe2000fffe0ff */
[----:B------:R-:W-:Y:S01]  /*2f60*/  IMAD.WIDE.U32 R8, R3, 0x4, R6 ;  /* 0x0000000403087825 */ /* 0x000fe200078e0006 */
[----:B------:R-:W-:-:S03]  /*2f70*/  UIADD3 UR4, UPT, UPT, UR4, 0x80, URZ ;  /* 0x0000008004047890 */ /* 0x000fc6000fffe0ff */
[----:B------:R-:W-:-:S04]  /*2f80*/  IMAD.WIDE.U32 R10, R11, 0x4, R6 ;  /* 0x000000040b0a7825 */ /* 0x000fc800078e0006 */
[----:B------:R-:W-:Y:S01]  /*2f90*/  VIADD R15, R3, 0x20 ;  /* 0x00000020030f7836 */ /* 0x000fe20000000000 */
[----:B---3--:R-:W-:Y:S01]  /*2fa0*/  IADD3 R8, P0, PT, R8, UR8, RZ ;  /* 0x0000000808087c10 */ /* 0x008fe2000ff1e0ff */
[--C-:B------:R-:W-:Y:S01]  /*2fb0*/  IMAD.WIDE.U32 R12, R13, 0x4, R6.reuse ;  /* 0x000000040d0c7825 */ /* 0x100fe200078e0006 */
[----:B------:R-:W-:Y:S02]  /*2fc0*/  IADD3 R10, P1, PT, R10, UR8, RZ ;  /* 0x000000080a0a7c10 */ /* 0x000fe4000ff3e0ff */
[----:B------:R-:W-:Y:S01]  /*2fd0*/  IADD3.X R9, PT, PT, R9, UR9, RZ, P0, !PT ;  /* 0x0000000909097c10 */ /* 0x000fe200087fe4ff */
[----:B--2---:R-:W-:Y:S01]  /*2fe0*/  ULEA UR4, UR6, UR4, 0x18 ;  /* 0x0000000406047291 */ /* 0x004fe2000f8ec0ff */
[----:B------:R-:W-:Y:S01]  /*2ff0*/  IMAD.WIDE.U32 R14, R15, 0x4, R6 ;  /* 0x000000040f0e7825 */ /* 0x000fe200078e0006 */
[----:B------:R-:W-:Y:S01]  /*3000*/  ULEA UR5, UR6, UR5, 0x18 ;  /* 0x0000000506057291 */ /* 0x000fe2000f8ec0ff */
[----:B------:R-:W-:Y:S02]  /*3010*/  IADD3.X R11, PT, PT, R11, UR9, RZ, P1, !PT ;  /* 0x000000090b0b7c10 */ /* 0x000fe40008ffe4ff */
[----:B------:R-:W-:-:S02]  /*3020*/  IADD3 R6, P0, PT, R12, UR8, RZ ;  /* 0x000000080c067c10 */ /* 0x000fc4000ff1e0ff */
[----:B------:R-:W-:Y:S02]  /*3030*/  IADD3 R12, P1, PT, R14, UR8, RZ ;  /* 0x000000080e0c7c10 */ /* 0x000fe4000ff3e0ff */
[----:B------:R-:W-:Y:S02]  /*3040*/  LEA R14, R3, UR4, 0x2 ;  /* 0x00000004030e7c11 */ /* 0x000fe4000f8e10ff */
[----:B------:R-:W-:Y:S02]  /*3050*/  LEA R3, R5, UR5, 0x2 ;  /* 0x0000000505037c11 */ /* 0x000fe4000f8e10ff */
[----:B------:R-:W-:Y:S02]  /*3060*/  IADD3.X R7, PT, PT, R13, UR9, RZ, P0, !PT ;  /* 0x000000090d077c10 */ /* 0x000fe400087fe4ff */
[----:B------:R-:W-:Y:S01]  /*3070*/  IADD3.X R13, PT, PT, R15, UR9, RZ, P1, !PT ;  /* 0x000000090f0d7c10 */ /* 0x000fe20008ffe4ff */
[----:B------:R-:W-:Y:S01]  /*3080*/  VIADD R15, R3, 0x8 ;  /* 0x00000008030f7836 */ /* 0x000fe20000000000 */
[----:B------:R-:W-:-:S07]  /*3090*/  IADD3 R14, PT, PT, R14, 0x80, RZ ;  /* 0x000000800e0e7810 */ /* 0x000fce0007ffe0ff */
.L_x_56:
[----:B------:R-:W-:Y:S01]  /*30a0*/  ISETP.GT.U32.AND P0, PT, R2, 0xf, PT ;  /* 0x0000000f0200780c */ /* 0x000fe20003f04070 */
[----:B------:R-:W-:-:S12]  /*30b0*/  BSSY.RECONVERGENT B0, `(.L_x_42) ;  /* 0x0000056000007945 */ /* 0x000fd80003800200 */
[----:B------:R-:W-:Y:S05]  /*30c0*/  @P0 BRA `(.L_x_43) ;  /* 0x0000000400500947 */ /* 0x000fea0003800000 */
[----:B------:R-:W1:Y:S01]  /*30d0*/  LDS R3, [R15+-0x8] ;  /* 0xfffff8000f037984 */ /* 0x000e620000000800 */
[----:B------:R-:W-:Y:S01]  /*30e0*/  BSSY.RECONVERGENT B1, `(.L_x_44) ;  /* 0x000000e000017945 */ /* 0x000fe20003800200 */
[----:B-1----:R-:W-:-:S05]  /*30f0*/  FADD R16, R3, 9.9999999747524270788e-07 ;  /* 0x358637bd03107421 */ /* 0x002fca0000000000 */
[----:B------:R-:W-:-:S04]  /*3100*/  IADD3 R3, PT, PT, R16, 0x1800000, RZ ;  /* 0x0180000010037810 */ /* 0x000fc80007ffe0ff */
[----:B------:R-:W-:-:S04]  /*3110*/  LOP3.LUT R3, R3, 0x7f800000, RZ, 0xc0, !PT ;  /* 0x7f80000003037812 */ /* 0x000fc800078ec0ff */
[----:B------:R-:W-:-:S13]  /*3120*/  ISETP.GT.U32.AND P0, PT, R3, 0x1ffffff, PT ;  /* 0x01ffffff0300780c */ /* 0x000fda0003f04070 */
[----:B------:R-:W-:Y:S05]  /*3130*/  @P0 BRA `(.L_x_45) ;  /* 0x0000000000100947 */ /* 0x000fea0003800000 */
[----:B------:R-:W-:Y:S01]  /*3140*/  IMAD.MOV.U32 R3, RZ, RZ, R16 ;  /* 0x000000ffff037224 */ /* 0x000fe200078e0010 */
[----:B------:R-:W-:-:S07]  /*3150*/  MOV R16, 0x3170 ;  /* 0x0000317000107802 */ /* 0x000fce0000000f00 */
[----:B------:R-:W-:Y:S05]  /*3160*/  CALL.REL.NOINC `($__internal_0_$__cuda_sm20_rcp_rn_f32_slowpath) ;  /* 0x0000002c00907944 */ /* 0x000fea0003c00000 */
[----:B------:R-:W-:Y:S05]  /*3170*/  BRA `(.L_x_46) ;  /* 0x0000000000107947 */ /* 0x000fea0003800000 */
.L_x_45:
[----:B------:R-:W1:Y:S02]  /*3180*/  MUFU.RCP R3, R16 ;  /* 0x0000001000037308 */ /* 0x000e640000001000 */
[----:B-1----:R-:W-:-:S04]  /*3190*/  FFMA R4, R16, R3, -1 ;  /* 0xbf80000010047423 */ /* 0x002fc80000000003 */
[----:B------:R-:W-:-:S04]  /*31a0*/  FADD.FTZ R4, -R4, -RZ ;  /* 0x800000ff04047221 */ /* 0x000fc80000010100 */
[----:B------:R-:W-:-:S07]  /*31b0*/  FFMA R3, R3, R4, R3 ;  /* 0x0000000403037223 */ /* 0x000fce0000000003 */
.L_x_46:
[----:B------:R-:W-:Y:S05]  /*31c0*/  BSYNC.RECONVERGENT B1 ;  /* 0x0000000000017941 */ /* 0x000fea0003800200 */
.L_x_44:
[----:B------:R-:W1:Y:S01]  /*31d0*/  LDS R16, [R15+-0x4] ;  /* 0xfffffc000f107984 */ /* 0x000e620000000800 */
[----:B------:R-:W-:Y:S01]  /*31e0*/  R2UR UR4, R42 ;  /* 0x000000002a0472ca */ /* 0x000fe200000e0000 */
[----:B------:R-:W-:Y:S01]  /*31f0*/  BSSY.RECONVERGENT B1, `(.L_x_47) ;  /* 0x0000012000017945 */ /* 0x000fe20003800200 */
[----:B------:R-:W-:Y:S01]  /*3200*/  R2UR UR5, R43 ;  /* 0x000000002b0572ca */ /* 0x000fe200000e0000 */
[----:B------:R-:W2:Y:S01]  /*3210*/  LDS R4, [R14+-0x80] ;  /* 0xffff80000e047984 */ /* 0x000ea20000000800 */
[----:B-1----:R-:W-:Y:S01]  /*3220*/  FADD R16, R16, 9.9999999747524270788e-07 ;  /* 0x358637bd10107421 */ /* 0x002fe20000000000 */
[----:B--2---:R-:W-:-:S04]  /*3230*/  FMUL R3, R4, R3 ;  /* 0x0000000304037220 */ /* 0x004fc80000400000 */
[----:B------:R-:W-:-:S04]  /*3240*/  IADD3 R4, PT, PT, R16, 0x1800000, RZ ;  /* 0x0180000010047810 */ /* 0x000fc80007ffe0ff */
[----:B------:R-:W-:Y:S02]  /*3250*/  LOP3.LUT R4, R4, 0x7f800000, RZ, 0xc0, !PT ;  /* 0x7f80000004047812 */ /* 0x000fe400078ec0ff */
[----:B------:R1:W-:Y:S02]  /*3260*/  STG.E desc[UR4][R8.64], R3 ;  /* 0x0000000308007986 */ /* 0x0003e4000c101904 */
[----:B------:R-:W-:-:S13]  /*3270*/  ISETP.GT.U32.AND P0, PT, R4, 0x1ffffff, PT ;  /* 0x01ffffff0400780c */ /* 0x000fda0003f04070 */
[----:B-1----:R-:W-:Y:S05]  /*3280*/  @P0 BRA `(.L_x_48) ;  /* 0x0000000000100947 */ /* 0x002fea0003800000 */
[----:B------:R-:W-:Y:S01]  /*3290*/  IMAD.MOV.U32 R3, RZ, RZ, R16 ;  /* 0x000000ffff037224 */ /* 0x000fe200078e0010 */
[----:B------:R-:W-:-:S07]  /*32a0*/  MOV R16, 0x32c0 ;  /* 0x000032c000107802 */ /* 0x000fce0000000f00 */
[----:B------:R-:W-:Y:S05]  /*32b0*/  CALL.REL.NOINC `($__internal_0_$__cuda_sm20_rcp_rn_f32_slowpath) ;  /* 0x0000002c003c7944 */ /* 0x000fea0003c00000 */
[----:B------:R-:W-:Y:S05]  /*32c0*/  BRA `(.L_x_49) ;  /* 0x0000000000107947 */ /* 0x000fea0003800000 */
.L_x_48:
[----:B------:R-:W1:Y:S02]  /*32d0*/  MUFU.RCP R3, R16 ;  /* 0x0000001000037308 */ /* 0x000e640000001000 */
[----:B-1----:R-:W-:-:S04]  /*32e0*/  FFMA R4, R16, R3, -1 ;  /* 0xbf80000010047423 */ /* 0x002fc80000000003 */
[----:B------:R-:W-:-:S04]  /*32f0*/  FADD.FTZ R4, -R4, -RZ ;  /* 0x800000ff04047221 */ /* 0x000fc80000010100 */
[----:B------:R-:W-:-:S07]  /*3300*/  FFMA R3, R3, R4, R3 ;  /* 0x0000000403037223 */ /* 0x000fce0000000003 */
.L_x_49:
[----:B------:R-:W-:Y:S05]  /*3310*/  BSYNC.RECONVERGENT B1 ;  /* 0x0000000000017941 */ /* 0x000fea0003800200 */
.L_x_47:
[----:B------:R-:W1:Y:S01]  /*3320*/  LDS R16, [R15] ;  /* 0x000000000f107984 */ /* 0x000e620000000800 */
        /* <DEDUP_REMOVED lines=15> */
.L_x_51:
[----:B------:R-:W1:Y:S02]  /*3420*/  MUFU.RCP R3, R16 ;  /* 0x0000001000037308 */ /* 0x000e640000001000 */
[----:B-1----:R-:W-:-:S04]  /*3430*/  FFMA R4, R16, R3, -1 ;  /* 0xbf80000010047423 */ /* 0x002fc80000000003 */
[----:B------:R-:W-:-:S04]  /*3440*/  FADD.FTZ R4, -R4, -RZ ;  /* 0x800000ff04047221 */ /* 0x000fc80000010100 */
[----:B------:R-:W-:-:S07]  /*3450*/  FFMA R3, R3, R4, R3 ;  /* 0x0000000403037223 */ /* 0x000fce0000000003 */
.L_x_52:
[----:B------:R-:W-:Y:S05]  /*3460*/  BSYNC.RECONVERGENT B1 ;  /* 0x0000000000017941 */ /* 0x000fea0003800200 */
.L_x_50:
[----:B------:R-:W1:Y:S01]  /*3470*/  LDS R16, [R15+0x4] ;  /* 0x000004000f107984 */ /* 0x000e620000000800 */
[----:B------:R-:W-:Y:S01]  /*3480*/  R2UR UR4, R42 ;  /* 0x000000002a0472ca */ /* 0x000fe200000e0000 */
[----:B------:R-:W-:Y:S01]  /*3490*/  BSSY.RECONVERGENT B1, `(.L_x_53) ;  /* 0x0000012000017945 */ /* 0x000fe20003800200 */
[----:B------:R-:W-:Y:S01]  /*34a0*/  R2UR UR5, R43 ;  /* 0x000000002b0572ca */ /* 0x000fe200000e0000 */
[----:B------:R-:W2:Y:S01]  /*34b0*/  LDS R4, [R14] ;  /* 0x000000000e047984 */ /* 0x000ea20000000800 */
        /* <DEDUP_REMOVED lines=11> */
.L_x_54:
[----:B------:R-:W1:Y:S02]  /*3570*/  MUFU.RCP R3, R16 ;  /* 0x0000001000037308 */ /* 0x000e640000001000 */
[----:B-1----:R-:W-:-:S04]  /*3580*/  FFMA R4, R16, R3, -1 ;  /* 0xbf80000010047423 */ /* 0x002fc80000000003 */
[----:B------:R-:W-:-:S04]  /*3590*/  FADD.FTZ R4, -R4, -RZ ;  /* 0x800000ff04047221 */ /* 0x000fc80000010100 */
[----:B------:R-:W-:-:S07]  /*35a0*/  FFMA R3, R3, R4, R3 ;  /* 0x0000000403037223 */ /* 0x000fce0000000003 */
.L_x_55:
[----:B------:R-:W-:Y:S05]  /*35b0*/  BSYNC.RECONVERGENT B1 ;  /* 0x0000000000017941 */ /* 0x000fea0003800200 */
.L_x_53:
[----:B------:R-:W1:Y:S01]  /*35c0*/  LDS R4, [R14+0x40] ;  /* 0x000040000e047984 */ /* 0x000e620000000800 */
[----:B------:R-:W-:Y:S02]  /*35d0*/  R2UR UR4, R42 ;  /* 0x000000002a0472ca */ /* 0x000fe400000e0000 */
[----:B------:R-:W-:Y:S01]  /*35e0*/  R2UR UR5, R43 ;  /* 0x000000002b0572ca */ /* 0x000fe200000e0000 */
[----:B-1----:R-:W-:-:S12]  /*35f0*/  FMUL R3, R4, R3 ;  /* 0x0000000304037220 */ /* 0x002fd80000400000 */
[----:B------:R1:W-:Y:S02]  /*3600*/  STG.E desc[UR4][R10.64], R3 ;  /* 0x000000030a007986 */ /* 0x0003e4000c101904 */
.L_x_43:
[----:B------:R-:W-:Y:S05]  /*3610*/  BSYNC.RECONVERGENT B0 ;  /* 0x0000000000007941 */ /* 0x000fea0003800200 */
.L_x_42:
[----:B------:R-:W-:Y:S01]  /*3620*/  IADD3 R5, PT, PT, R5, 0x4, RZ ;  /* 0x0000000405057810 */ /* 0x000fe20007ffe0ff */
[----:B------:R-:W-:Y:S01]  /*3630*/  VIADD R14, R14, 0x100 ;  /* 0x000001000e0e7836 */ /* 0x000fe20000000000 */
[----:B------:R-:W-:Y:S02]  /*3640*/  IADD3 R6, P3, PT, R6, 0x100, RZ ;  /* 0x0000010006067810 */ /* 0x000fe40007f7e0ff */
[----:B------:R-:W-:Y:S02]  /*3650*/  ISETP.GE.U32.AND P0, PT, R5, R0, PT ;  /* 0x000000000500720c */ /* 0x000fe40003f06070 */
[----:B------:R-:W-:Y:S01]  /*3660*/  IADD3 R8, P1, PT, R8, 0x100, RZ ;  /* 0x0000010008087810 */ /* 0x000fe20007f3e0ff */
[----:B------:R-:W-:Y:S01]  /*3670*/  IMAD.X R7, RZ, RZ, R7, P3 ;  /* 0x000000ffff077224 */ /* 0x000fe200018e0607 */
[----:B-1----:R-:W-:Y:S02]  /*3680*/  IADD3 R10, P2, PT, R10, 0x100, RZ ;  /* 0x000001000a0a7810 */ /* 0x002fe40007f5e0ff */
[----:B------:R-:W-:-:S02]  /*3690*/  IADD3 R12, P4, PT, R12, 0x100, RZ ;  /* 0x000001000c0c7810 */ /* 0x000fc40007f9e0ff */
[----:B------:R-:W-:Y:S02]  /*36a0*/  IADD3 R15, PT, PT, R15, 0x10, RZ ;  /* 0x000000100f0f7810 */ /* 0x000fe40007ffe0ff */
[----:B------:R-:W-:Y:S02]  /*36b0*/  IADD3.X R9, PT, PT, RZ, R9, RZ, P1, !PT ;  /* 0x00000009ff097210 */ /* 0x000fe40000ffe4ff */
[----:B------:R-:W-:Y:S02]  /*36c0*/  IADD3.X R11, PT, PT, RZ, R11, RZ, P2, !PT ;  /* 0x0000000bff0b7210 */ /* 0x000fe400017fe4ff */
[----:B------:R-:W-:Y:S01]  /*36d0*/  IADD3.X R13, PT, PT, RZ, R13, RZ, P4, !PT ;  /* 0x0000000dff0d7210 */ /* 0x000fe200027fe4ff */
[----:B------:R-:W-:Y:S06]  /*36e0*/  @!P0 BRA `(.L_x_56) ;  /* 0xfffffff8006c8947 */ /* 0x000fec000383ffff */
[----:B------:R-:W-:Y:S05]  /*36f0*/  EXIT ;  /* 0x000000000000794d */ /* 0x000fea0003800000 */
.L_x_12:
[----:B------:R-:W-:Y:S01]  /*3700*/  BSSY B1, `(.L_x_57) ;  /* 0x0000005000017945 */ /* 0x000fe20003800000 */
[----:B------:R-:W-:-:S07]  /*3710*/  MOV R37, 0xffffffff ;  /* 0xffffffff00257802 */ /* 0x000fce0000000f00 */
[----:B-12--5:R-:W-:Y:S05]  /*3720*/  WARPSYNC.COLLECTIVE R37, `(.L_x_58) ;  /* 0x0000000025087348 */ /* 0x026fea0003c00000 */
[----:B------:R-:W-:Y:S01]  /*3730*/  NOP ;  /* 0x0000000000007918 */ /* 0x000fe20000000000 */
[----:B-12--5:R-:W-:Y:S05]  /*3740*/  ENDCOLLECTIVE ;  /* 0x000000000000791b */ /* 0x026fea0003800000 */
.L_x_58:
[----:B------:R-:W-:Y:S05]  /*3750*/  BSYNC B1 ;  /* 0x0000000000017941 */ /* 0x000fea0003800000 */
.L_x_57:
[----:B------:R-:W-:Y:S05]  /*3760*/  BRA `(.L_x_8) ;  /* 0xffffffd000e87947 */ /* 0x000fea000383ffff */
.L_x_13:
[----:B------:R-:W-:Y:S01]  /*3770*/  BSSY B0, `(.L_x_59) ;  /* 0x0000005000007945 */ /* 0x000fe20003800000 */
[----:B------:R-:W-:-:S07]  /*3780*/  IMAD.MOV.U32 R37, RZ, RZ, -0x1 ;  /* 0xffffffffff257424 */ /* 0x000fce00078e00ff */
[----:B-12--5:R-:W-:Y:S05]  /*3790*/  WARPSYNC.COLLECTIVE R37, `(.L_x_60) ;  /* 0x0000000025087348 */ /* 0x026fea0003c00000 */
[----:B------:R-:W-:Y:S01]  /*37a0*/  NOP ;  /* 0x0000000000007918 */ /* 0x000fe20000000000 */
[----:B-12--5:R-:W-:Y:S05]  /*37b0*/  ENDCOLLECTIVE ;  /* 0x000000000000791b */ /* 0x026fea0003800000 */
.L_x_60:
[----:B------:R-:W-:Y:S05]  /*37c0*/  BSYNC B0 ;  /* 0x0000000000007941 */ /* 0x000fea0003800000 */
.L_x_59:
[----:B------:R-:W-:Y:S05]  /*37d0*/  BRA `(.L_x_61) ;  /* 0xffffffd000dc7947 */ /* 0x000fea000383ffff */
.L_x_18:
[----:B------:R-:W-:Y:S01]  /*37e0*/  BSSY B1, `(.L_x_62) ;  /* 0x0000005000017945 */ /* 0x000fe20003800000 */
[----:B------:R-:W-:-:S07]  /*37f0*/  MOV R37, 0xffffffff ;  /* 0xffffffff00257802 */ /* 0x000fce0000000f00 */
[----:B-1---5:R-:W-:Y:S05]  /*3800*/  WARPSYNC.COLLECTIVE R37, `(.L_x_63) ;  /* 0x0000000025087348 */ /* 0x022fea0003c00000 */
[----:B------:R-:W-:Y:S01]  /*3810*/  NOP ;  /* 0x0000000000007918 */ /* 0x000fe20000000000 */
[----:B-1---5:R-:W-:Y:S05]  /*3820*/  ENDCOLLECTIVE ;  /* 0x000000000000791b */ /* 0x022fea0003800000 */
.L_x_63:
[----:B------:R-:W-:Y:S05]  /*3830*/  BSYNC B1 ;  /* 0x0000000000017941 */ /* 0x000fea0003800000 */
.L_x_62:
[----:B------:R-:W-:Y:S05]  /*3840*/  BRA `(.L_x_64) ;  /* 0xffffffd4003c7947 */ /* 0x000fea000383ffff */
.L_x_23:
[----:B------:R-:W-:Y:S01]  /*3850*/  BSSY B2, `(.L_x_65) ;  /* 0x0000007000027945 */ /* 0x000fe20003800000 */
[----:B------:R-:W-:Y:S01]  /*3860*/  MOV R36, 0x10 ;  /* 0x0000001000247802 */ /* 0x000fe20000000f00 */
[----:B------:R-:W-:Y:S01]  /*3870*/  IMAD.MOV.U32 R35, RZ, RZ, 0x1f ;  /* 0x0000001fff237424 */ /* 0x000fe200078e00ff */
[----:B------:R-:W-:-:S07]  /*3880*/  MOV R37, 0xffffffff ;  /* 0xffffffff00257802 */ /* 0x000fce0000000f00 */
[----:B-----5:R-:W-:Y:S05]  /*3890*/  WARPSYNC.COLLECTIVE R37, `(.L_x_66) ;  /* 0x0000000025087348 */ /* 0x020fea0003c00000 */
[----:B------:R1:W2:Y:S02]  /*38a0*/  SHFL.BFLY P3, R38, R50, R36, R35 ;  /* 0x0c00002432267389 */ /* 0x0002a40000060023 */
[----:B-12--5:R-:W-:Y:S05]  /*38b0*/  ENDCOLLECTIVE ;  /* 0x000000000000791b */ /* 0x026fea0003800000 */
.L_x_66:
[----:B------:R-:W-:Y:S05]  /*38c0*/  BSYNC B2 ;  /* 0x0000000000027941 */ /* 0x000fea0003800000 */
.L_x_65:
[----:B------:R-:W-:Y:S01]  /*38d0*/  FMNMX R50, R38, R50, !PT ;  /* 0x0000003226327209 */ /* 0x000fe20007800000 */
[----:B------:R-:W-:Y:S01]  /*38e0*/  IMAD.MOV.U32 R35, RZ, RZ, 0x1f ;  /* 0x0000001fff237424 */ /* 0x000fe200078e00ff */
[----:B------:R-:W-:Y:S02]  /*38f0*/  MOV R36, 0x8 ;  /* 0x0000000800247802 */ /* 0x000fe40000000f00 */
[----:B------:R-:W-:-:S07]  /*3900*/  MOV R37, 0xffffffff ;  /* 0xffffffff00257802 */ /* 0x000fce0000000f00 */
[----:B------:R-:W-:Y:S05]  /*3910*/  WARPSYNC.COLLECTIVE R37, `(.L_x_67) ;  /* 0x0000000025087348 */ /* 0x000fea0003c00000 */
[----:B------:R1:W2:Y:S02]  /*3920*/  SHFL.BFLY P3, R38, R50, R36, R35 ;  /* 0x0c00002432267389 */ /* 0x0002a40000060023 */
[----:B-12---:R-:W-:Y:S05]  /*3930*/  ENDCOLLECTIVE ;  /* 0x000000000000791b */ /* 0x006fea0003800000 */
.L_x_67:
[----:B------:R-:W-:Y:S01]  /*3940*/  IMAD.MOV.U32 R36, RZ, RZ, 0x4 ;  /* 0x00000004ff247424 */ /* 0x000fe200078e00ff */
[----:B------:R-:W-:-:S04]  /*3950*/  FMNMX R7, R50, R38, !PT ;  /* 0x0000002632077209 */ /* 0x000fc80007800000 */
[----:B------:R-:W-:-:S07]  /*3960*/  MOV R50, R7 ;  /* 0x0000000700327202 */ /* 0x000fce0000000f00 */
[----:B------:R-:W-:Y:S05]  /*3970*/  WARPSYNC.COLLECTIVE R37, `(.L_x_68) ;  /* 0x0000000025087348 */ /* 0x000fea0003c00000 */
[----:B------:R1:W2:Y:S02]  /*3980*/  SHFL.BFLY P3, R38, R50, R36, R35 ;  /* 0x0c00002432267389 */ /* 0x0002a40000060023 */
[----:B-12---:R-:W-:Y:S05]  /*3990*/  ENDCOLLECTIVE ;  /* 0x000000000000791b */ /* 0x006fea0003800000 */
.L_x_68:
[----:B------:R-:W-:Y:S02]  /*39a0*/  MOV R36, 0x2 ;  /* 0x0000000200247802 */ /* 0x000fe40000000f00 */
[----:B------:R-:W-:-:S04]  /*39b0*/  FMNMX R13, R7, R38, !PT ;  /* 0x00000026070d7209 */ /* 0x000fc80007800000 */
[----:B------:R-:W-:-:S07]  /*39c0*/  MOV R50, R13 ;  /* 0x0000000d00327202 */ /* 0x000fce0000000f00 */
[----:B------:R-:W-:Y:S05]  /*39d0*/  WARPSYNC.COLLECTIVE R37, `(.L_x_69) ;  /* 0x0000000025087348 */ /* 0x000fea0003c00000 */
[----:B------:R1:W2:Y:S02]  /*39e0*/  SHFL.BFLY P3, R38, R50, R36, R35 ;  /* 0x0c00002432267389 */ /* 0x0002a40000060023 */
[----:B-12---:R-:W-:Y:S05]  /*39f0*/  ENDCOLLECTIVE ;  /* 0x000000000000791b */ /* 0x006fea0003800000 */
.L_x_69:
[----:B------:R-:W-:Y:S02]  /*3a00*/  MOV R36, 0x1 ;  /* 0x0000000100247802 */ /* 0x000fe40000000f00 */
[----:B------:R-:W-:-:S05]  /*3a10*/  FMNMX R14, R13, R38, !PT ;  /* 0x000000260d0e7209 */ /* 0x000fca0007800000 */
[----:B------:R-:W-:-:S07]  /*3a20*/  IMAD.MOV.U32 R50, RZ, RZ, R14 ;  /* 0x000000ffff327224 */ /* 0x000fce00078e000e */
[----:B------:R-:W-:Y:S05]  /*3a30*/  WARPSYNC.COLLECTIVE R37, `(.L_x_70) ;  /* 0x0000000025087348 */ /* 0x000fea0003c00000 */
[----:B------:R1:W2:Y:S02]  /*3a40*/  SHFL.BFLY P3, R38, R50, R36, R35 ;  /* 0x0c00002432267389 */ /* 0x0002a40000060023 */
[----:B-12---:R-:W-:Y:S05]  /*3a50*/  ENDCOLLECTIVE ;  /* 0x000000000000791b */ /* 0x006fea0003800000 */
.L_x_70:
[----:B------:R-:W-:Y:S05]  /*3a60*/  BRA `(.L_x_71) ;  /* 0xffffffd800507947 */ /* 0x000fea000383ffff */
.L_x_26:
[----:B------:R-:W-:Y:S01]  /*3a70*/  BSSY B2, `(.L_x_72) ;  /* 0x0000007000027945 */ /* 0x000fe20003800000 */
[----:B------:R-:W-:Y:S01]  /*3a80*/  MOV R36, 0x10 ;  /* 0x0000001000247802 */ /* 0x000fe20000000f00 */
[----:B------:R-:W-:Y:S01]  /*3a90*/  IMAD.MOV.U32 R35, RZ, RZ, 0x1f ;  /* 0x0000001fff237424 */ /* 0x000fe200078e00ff */
[----:B------:R-:W-:-:S07]  /*3aa0*/  MOV R37, 0xffffffff ;  /* 0xffffffff00257802 */ /* 0x000fce0000000f00 */
[----:B-----5:R-:W-:Y:S05]  /*3ab0*/  WARPSYNC.COLLECTIVE R37, `(.L_x_73) ;  /* 0x0000000025087348 */ /* 0x020fea0003c00000 */
[----:B------:R1:W2:Y:S02]  /*3ac0*/  SHFL.BFLY P3, R38, R50, R36, R35 ;  /* 0x0c00002432267389 */ /* 0x0002a40000060023 */
[----:B-12--5:R-:W-:Y:S05]  /*3ad0*/  ENDCOLLECTIVE ;  /* 0x000000000000791b */ /* 0x026fea0003800000 */
.L_x_73:
[----:B------:R-:W-:Y:S05]  /*3ae0*/  BSYNC B2 ;  /* 0x0000000000027941 */ /* 0x000fea0003800000 */
.L_x_72:
[----:B------:R-:W-:Y:S01]  /*3af0*/  FADD R15, R38, R50 ;  /* 0x00000032260f7221 */ /* 0x000fe20000000000 */
[----:B------:R-:W-:Y:S01]  /*3b00*/  IMAD.MOV.U32 R36, RZ, RZ, 0x8 ;  /* 0x00000008ff247424 */ /* 0x000fe200078e00ff */
[----:B------:R-:W-:Y:S02]  /*3b10*/  MOV R35, 0x1f ;  /* 0x0000001f00237802 */ /* 0x000fe40000000f00 */
[----:B------:R-:W-:Y:S02]  /*3b20*/  MOV R37, 0xffffffff ;  /* 0xffffffff00257802 */ /* 0x000fe40000000f00 */
[----:B------:R-:W-:-:S07]  /*3b30*/  MOV R50, R15 ;  /* 0x0000000f00327202 */ /* 0x000fce0000000f00 */
[----:B------:R-:W-:Y:S05]  /*3b40*/  WARPSYNC.COLLECTIVE R37, `(.L_x_74) ;  /* 0x0000000025087348 */ /* 0x000fea0003c00000 */
[----:B------:R1:W2:Y:S02]  /*3b50*/  SHFL.BFLY P3, R38, R50, R36, R35 ;  /* 0x0c00002432267389 */ /* 0x0002a40000060023 */
[----:B-12---:R-:W-:Y:S05]  /*3b60*/  ENDCOLLECTIVE ;  /* 0x000000000000791b */ /* 0x006fea0003800000 */
.L_x_74:
[----:B------:R-:W-:Y:S01]  /*3b70*/  MOV R36, 0x4 ;  /* 0x0000000400247802 */ /* 0x000fe20000000f00 */
[----:B------:R-:W-:-:S04]  /*3b80*/  IMAD.MOV.U32 R16, RZ, RZ, R38 ;  /* 0x000000ffff107224 */ /* 0x000fc800078e0026 */
[----:B------:R-:W-:-:S05]  /*3b90*/  FADD R16, R15, R16 ;  /* 0x000000100f107221 */ /* 0x000fca0000000000 */
[----:B------:R-:W-:-:S07]  /*3ba0*/  MOV R50, R16 ;  /* 0x0000001000327202 */ /* 0x000fce0000000f00 */
[----:B------:R-:W-:Y:S05]  /*3bb0*/  WARPSYNC.COLLECTIVE R37, `(.L_x_75) ;  /* 0x0000000025087348 */ /* 0x000fea0003c00000 */
[----:B------:R1:W2:Y:S02]  /*3bc0*/  SHFL.BFLY P3, R38, R50, R36, R35 ;  /* 0x0c00002432267389 */ /* 0x0002a40000060023 */
[----:B-12---:R-:W-:Y:S05]  /*3bd0*/  ENDCOLLECTIVE ;  /* 0x000000000000791b */ /* 0x006fea0003800000 */
.L_x_75:
[----:B------:R-:W-:Y:S01]  /*3be0*/  MOV R36, 0x2 ;  /* 0x0000000200247802 */ /* 0x000fe20000000f00 */
[----:B------:R-:W-:-:S04]  /*3bf0*/  IMAD.MOV.U32 R27, RZ, RZ, R38 ;  /* 0x000000ffff1b7224 */ /* 0x000fc800078e0026 */
[----:B------:R-:W-:-:S05]  /*3c00*/  FADD R32, R16, R27 ;  /* 0x0000001b10207221 */ /* 0x000fca0000000000 */
[----:B------:R-:W-:-:S07]  /*3c10*/  MOV R50, R32 ;  /* 0x0000002000327202 */ /* 0x000fce0000000f00 */
[----:B------:R-:W-:Y:S05]  /*3c20*/  WARPSYNC.COLLECTIVE R37, `(.L_x_76) ;  /* 0x0000000025087348 */ /* 0x000fea0003c00000 */
[----:B------:R1:W2:Y:S02]  /*3c30*/  SHFL.BFLY P3, R38, R50, R36, R35 ;  /* 0x0c00002432267389 */ /* 0x0002a40000060023 */
[----:B-12---:R-:W-:Y:S05]  /*3c40*/  ENDCOLLECTIVE ;  /* 0x000000000000791b */ /* 0x006fea0003800000 */
.L_x_76:
[----:B------:R-:W-:Y:S01]  /*3c50*/  MOV R36, 0x1 ;  /* 0x0000000100247802 */ /* 0x000fe20000000f00 */
[----:B------:R-:W-:-:S04]  /*3c60*/  IMAD.MOV.U32 R13, RZ, RZ, R38 ;  /* 0x000000ffff0d7224 */ /* 0x000fc800078e0026 */
[----:B------:R-:W-:-:S05]  /*3c70*/  FADD R32, R32, R13 ;  /* 0x0000000d20207221 */ /* 0x000fca0000000000 */
[----:B------:R-:W-:-:S07]  /*3c80*/  MOV R50, R32 ;  /* 0x0000002000327202 */ /* 0x000fce0000000f00 */
[----:B------:R-:W-:Y:S05]  /*3c90*/  WARPSYNC.COLLECTIVE R37, `(.L_x_77) ;  /* 0x0000000025087348 */ /* 0x000fea0003c00000 */
[----:B------:R1:W2:Y:S02]  /*3ca0*/  SHFL.BFLY P3, R38, R50, R36, R35 ;  /* 0x0c00002432267389 */ /* 0x0002a40000060023 */
[----:B-12---:R-:W-:Y:S05]  /*3cb0*/  ENDCOLLECTIVE ;  /* 0x000000000000791b */ /* 0x006fea0003800000 */
.L_x_77:
[----:B------:R-:W-:Y:S02]  /*3cc0*/  MOV R50, R45 ;  /* 0x0000002d00327202 */ /* 0x000fe40000000f00 */
[----:B------:R-:W-:Y:S01]  /*3cd0*/  MOV R36, 0x10 ;  /* 0x0000001000247802 */ /* 0x000fe20000000f00 */
[----:B------:R-:W-:-:S07]  /*3ce0*/  IMAD.MOV.U32 R27, RZ, RZ, R38 ;  /* 0x000000ffff1b7224 */ /* 0x000fce00078e0026 */
[----:B------:R-:W-:Y:S05]  /*3cf0*/  WARPSYNC.COLLECTIVE R37, `(.L_x_78) ;  /* 0x0000000025087348 */ /* 0x000fea0003c00000 */
[----:B------:R1:W2:Y:S02]  /*3d00*/  SHFL.BFLY P3, R38, R50, R36, R35 ;  /* 0x0c00002432267389 */ /* 0x0002a40000060023 */
[----:B-12---:R-:W-:Y:S05]  /*3d10*/  ENDCOLLECTIVE ;  /* 0x000000000000791b */ /* 0x006fea0003800000 */
.L_x_78:
[----:B------:R-:W-:Y:S01]  /*3d20*/  MOV R36, 0x8 ;  /* 0x0000000800247802 */ /* 0x000fe20000000f00 */
[----:B------:R-:W-:-:S04]  /*3d30*/  IMAD.MOV.U32 R12, RZ, RZ, R38 ;  /* 0x000000ffff0c7224 */ /* 0x000fc800078e0026 */
[----:B------:R-:W-:-:S05]  /*3d40*/  FADD R12, R12, R45 ;  /* 0x0000002d0c0c7221 */ /* 0x000fca0000000000 */
[----:B------:R-:W-:-:S07]  /*3d50*/  MOV R50, R12 ;  /* 0x0000000c00327202 */ /* 0x000fce0000000f00 */
[----:B------:R-:W-:Y:S05]  /*3d60*/  WARPSYNC.COLLECTIVE R37, `(.L_x_79) ;  /* 0x0000000025087348 */ /* 0x000fea0003c00000 */
[----:B------:R1:W2:Y:S02]  /*3d70*/  SHFL.BFLY P3, R38, R50, R36, R35 ;  /* 0x0c00002432267389 */ /* 0x0002a40000060023 */
[----:B-12---:R-:W-:Y:S05]  /*3d80*/  ENDCOLLECTIVE ;  /* 0x000000000000791b */ /* 0x006fea0003800000 */
.L_x_79:
[----:B------:R-:W-:Y:S01]  /*3d90*/  MOV R36, 0x4 ;  /* 0x0000000400247802 */ /* 0x000fe20000000f00 */
[----:B------:R-:W-:-:S04]  /*3da0*/  IMAD.MOV.U32 R49, RZ, RZ, R38 ;  /* 0x000000ffff317224 */ /* 0x000fc800078e0026 */
[----:B------:R-:W-:-:S05]  /*3db0*/  FADD R46, R12, R49 ;  /* 0x000000310c2e7221 */ /* 0x000fca0000000000 */
[----:B------:R-:W-:-:S07]  /*3dc0*/  MOV R50, R46 ;  /* 0x0000002e00327202 */ /* 0x000fce0000000f00 */
[----:B------:R-:W-:Y:S05]  /*3dd0*/  WARPSYNC.COLLECTIVE R37, `(.L_x_80) ;  /* 0x0000000025087348 */ /* 0x000fea0003c00000 */
[----:B------:R1:W2:Y:S02]  /*3de0*/  SHFL.BFLY P3, R38, R50, R36, R35 ;  /* 0x0c00002432267389 */ /* 0x0002a40000060023 */
[----:B-12---:R-:W-:Y:S05]  /*3df0*/  ENDCOLLECTIVE ;  /* 0x000000000000791b */ /* 0x006fea0003800000 */
.L_x_80:
[----:B------:R-:W-:Y:S01]  /*3e00*/  MOV R36, 0x2 ;  /* 0x0000000200247802 */ /* 0x000fe20000000f00 */
[----:B------:R-:W-:-:S04]  /*3e10*/  IMAD.MOV.U32 R53, RZ, RZ, R38 ;  /* 0x000000ffff357224 */ /* 0x000fc800078e0026 */
[----:B------:R-:W-:-:S05]  /*3e20*/  FADD R12, R46, R53 ;  /* 0x000000352e0c7221 */ /* 0x000fca0000000000 */
[----:B------:R-:W-:-:S07]  /*3e30*/  MOV R50, R12 ;  /* 0x0000000c00327202 */ /* 0x000fce0000000f00 */
[----:B------:R-:W-:Y:S05]  /*3e40*/  WARPSYNC.COLLECTIVE R37, `(.L_x_81) ;  /* 0x0000000025087348 */ /* 0x000fea0003c00000 */
[----:B------:R1:W2:Y:S02]  /*3e50*/  SHFL.BFLY P3, R38, R50, R36, R35 ;  /* 0x0c00002432267389 */ /* 0x0002a40000060023 */
[----:B-12---:R-:W-:Y:S05]  /*3e60*/  ENDCOLLECTIVE ;  /* 0x000000000000791b */ /* 0x006fea0003800000 */
.L_x_81:
[----:B------:R-:W-:Y:S01]  /*3e70*/  MOV R36, 0x1 ;  /* 0x0000000100247802 */ /* 0x000fe20000000f00 */
[----:B------:R-:W-:-:S04]  /*3e80*/  IMAD.MOV.U32 R51, RZ, RZ, R38 ;  /* 0x000000ffff337224 */ /* 0x000fc800078e0026 */
[----:B------:R-:W-:-:S05]  /*3e90*/  FADD R12, R12, R51 ;  /* 0x000000330c0c7221 */ /* 0x000fca0000000000 */
[----:B------:R-:W-:-:S07]  /*3ea0*/  MOV R50, R12 ;  /* 0x0000000c00327202 */ /* 0x000fce0000000f00 */
[----:B------:R-:W-:Y:S05]  /*3eb0*/  WARPSYNC.COLLECTIVE R37, `(.L_x_82) ;  /* 0x0000000025087348 */ /* 0x000fea0003c00000 */
[----:B------:R1:W2:Y:S02]  /*3ec0*/  SHFL.BFLY P3, R38, R50, R36, R35 ;  /* 0x0c00002432267389 */ /* 0x0002a40000060023 */
[----:B-12---:R-:W-:Y:S05]  /*3ed0*/  ENDCOLLECTIVE ;  /* 0x000000000000791b */ /* 0x006fea0003800000 */
.L_x_82:
[----:B------:R-:W-:Y:S02]  /*3ee0*/  MOV R50, R44 ;  /* 0x0000002c00327202 */ /* 0x000fe40000000f00 */
[----:B------:R-:W-:Y:S01]  /*3ef0*/  MOV R36, 0x10 ;  /* 0x0000001000247802 */ /* 0x000fe20000000f00 */
[----:B------:R-:W-:-:S07]  /*3f00*/  IMAD.MOV.U32 R49, RZ, RZ, R38 ;  /* 0x000000ffff317224 */ /* 0x000fce00078e0026 */
[----:B------:R-:W-:Y:S05]  /*3f10*/  WARPSYNC.COLLECTIVE R37, `(.L_x_83) ;  /* 0x0000000025087348 */ /* 0x000fea0003c00000 */
[----:B------:R1:W2:Y:S02]  /*3f20*/  SHFL.BFLY P3, R38, R50, R36, R35 ;  /* 0x0c00002432267389 */ /* 0x0002a40000060023 */
[----:B-12---:R-:W-:Y:S05]  /*3f30*/  ENDCOLLECTIVE ;  /* 0x000000000000791b */ /* 0x006fea0003800000 */
.L_x_83:
[----:B------:R-:W-:Y:S01]  /*3f40*/  FADD R12, R12, R49 ;  /* 0x000000310c0c7221 */ /* 0x000fe20000000000 */
[----:B------:R-:W-:Y:S01]  /*3f50*/  MOV R36, 0x8 ;  /* 0x0000000800247802 */ /* 0x000fe20000000f00 */
[----:B------:R-:W-:-:S04]  /*3f60*/  IMAD.MOV.U32 R13, RZ, RZ, R38 ;  /* 0x000000ffff0d7224 */ /* 0x000fc800078e0026 */
[----:B------:R-:W-:-:S05]  /*3f70*/  FADD R48, R13, R44 ;  /* 0x0000002c0d307221 */ /* 0x000fca0000000000 */
[----:B------:R-:W-:-:S07]  /*3f80*/  MOV R50, R48 ;  /* 0x0000003000327202 */ /* 0x000fce0000000f00 */
[----:B------:R-:W-:Y:S05]  /*3f90*/  WARPSYNC.COLLECTIVE R37, `(.L_x_84) ;  /* 0x0000000025087348 */ /* 0x000fea0003c00000 */
[----:B------:R1:W2:Y:S02]  /*3fa0*/  SHFL.BFLY P3, R38, R50, R36, R35 ;  /* 0x0c00002432267389 */ /* 0x0002a40000060023 */
[----:B-12---:R-:W-:Y:S05]  /*3fb0*/  ENDCOLLECTIVE ;  /* 0x000000000000791b */ /* 0x006fea0003800000 */
.L_x_84:
[----:B------:R-:W-:Y:S01]  /*3fc0*/  MOV R36, 0x4 ;  /* 0x0000000400247802 */ /* 0x000fe20000000f00 */
[----:B------:R-:W-:-:S04]  /*3fd0*/  IMAD.MOV.U32 R13, RZ, RZ, R38 ;  /* 0x000000ffff0d7224 */ /* 0x000fc800078e0026 */
[----:B------:R-:W-:-:S05]  /*3fe0*/  FADD R13, R48, R13 ;  /* 0x0000000d300d7221 */ /* 0x000fca0000000000 */
[----:B------:R-:W-:-:S07]  /*3ff0*/  MOV R50, R13 ;  /* 0x0000000d00327202 */ /* 0x000fce0000000f00 */
[----:B------:R-:W-:Y:S05]  /*4000*/  WARPSYNC.COLLECTIVE R37, `(.L_x_85) ;  /* 0x0000000025087348 */ /* 0x000fea0003c00000 */
[----:B------:R1:W2:Y:S02]  /*4010*/  SHFL.BFLY P3, R38, R50, R36, R35 ;  /* 0x0c00002432267389 */ /* 0x0002a40000060023 */
[----:B-12---:R-:W-:Y:S05]  /*4020*/  ENDCOLLECTIVE ;  /* 0x000000000000791b */ /* 0x006fea0003800000 */
.L_x_85:
[----:B------:R-:W-:Y:S01]  /*4030*/  MOV R36, 0x2 ;  /* 0x0000000200247802 */ /* 0x000fe20000000f00 */
[----:B------:R-:W-:-:S04]  /*4040*/  FADD R16, R13, R38 ;  /* 0x000000260d107221 */ /* 0x000fc80000000000 */
[----:B------:R-:W-:-:S07]  /*4050*/  IMAD.MOV.U32 R50, RZ, RZ, R16 ;  /* 0x000000ffff327224 */ /* 0x000fce00078e0010 */
[----:B------:R-:W-:Y:S05]  /*4060*/  WARPSYNC.COLLECTIVE R37, `(.L_x_86) ;  /* 0x0000000025087348 */ /* 0x000fea0003c00000 */
[----:B------:R1:W2:Y:S02]  /*4070*/  SHFL.BFLY P3, R38, R50, R36, R35 ;  /* 0x0c00002432267389 */ /* 0x0002a40000060023 */
[----:B-12---:R-:W-:Y:S05]  /*4080*/  ENDCOLLECTIVE ;  /* 0x000000000000791b */ /* 0x006fea0003800000 */
.L_x_86:
[----:B------:R-:W-:Y:S02]  /*4090*/  MOV R36, 0x1 ;  /* 0x0000000100247802 */ /* 0x000fe40000000f00 */
[----:B------:R-:W-:-:S05]  /*40a0*/  MOV R49, R38 ;  /* 0x0000002600317202 */ /* 0x000fca0000000f00 */
[----:B------:R-:W-:-:S04]  /*40b0*/  FADD R13, R16, R49 ;  /* 0x00000031100d7221 */ /* 0x000fc80000000000 */
[----:B------:R-:W-:-:S07]  /*40c0*/  IMAD.MOV.U32 R50, RZ, RZ, R13 ;  /* 0x000000ffff327224 */ /* 0x000fce00078e000d */
[----:B------:R-:W-:Y:S05]  /*40d0*/  WARPSYNC.COLLECTIVE R37, `(.L_x_87) ;  /* 0x0000000025087348 */ /* 0x000fea0003c00000 */
[----:B------:R1:W2:Y:S02]  /*40e0*/  SHFL.BFLY P3, R38, R50, R36, R35 ;  /* 0x0c00002432267389 */ /* 0x0002a40000060023 */
[----:B-12---:R-:W-:Y:S05]  /*40f0*/  ENDCOLLECTIVE ;  /* 0x000000000000791b */ /* 0x006fea0003800000 */
.L_x_87:
[----:B------:R-:W-:Y:S01]  /*4100*/  IMAD.MOV.U32 R50, RZ, RZ, R14 ;  /* 0x000000ffff327224 */ /* 0x000fe200078e000e */
[----:B------:R-:W-:Y:S02]  /*4110*/  MOV R36, 0x10 ;  /* 0x0000001000247802 */ /* 0x000fe40000000f00 */
[----:B------:R-:W-:-:S07]  /*4120*/  MOV R48, R38 ;  /* 0x0000002600307202 */ /* 0x000fce0000000f00 */
[----:B------:R-:W-:Y:S05]  /*4130*/  WARPSYNC.COLLECTIVE R37, `(.L_x_88) ;  /* 0x0000000025087348 */ /* 0x000fea0003c00000 */
[----:B------:R1:W2:Y:S02]  /*4140*/  SHFL.BFLY P3, R38, R50, R36, R35 ;  /* 0x0c00002432267389 */ /* 0x0002a40000060023 */
[----:B-12---:R-:W-:Y:S05]  /*4150*/  ENDCOLLECTIVE ;  /* 0x000000000000791b */ /* 0x006fea0003800000 */
.L_x_88:
[----:B------:R-:W-:Y:S01]  /*4160*/  FADD R13, R13, R48 ;  /* 0x000000300d0d7221 */ /* 0x000fe20000000000 */
[----:B------:R-:W-:Y:S02]  /*4170*/  MOV R36, 0x8 ;  /* 0x0000000800247802 */ /* 0x000fe40000000f00 */
[----:B------:R-:W-:-:S05]  /*4180*/  MOV R17, R38 ;  /* 0x0000002600117202 */ /* 0x000fca0000000f00 */
[----:B------:R-:W-:-:S04]  /*4190*/  FADD R17, R17, R14 ;  /* 0x0000000e11117221 */ /* 0x000fc80000000000 */
[----:B------:R-:W-:-:S07]  /*41a0*/  IMAD.MOV.U32 R50, RZ, RZ, R17 ;  /* 0x000000ffff327224 */ /* 0x000fce00078e0011 */
[----:B------:R-:W-:Y:S05]  /*41b0*/  WARPSYNC.COLLECTIVE R37, `(.L_x_89) ;  /* 0x0000000025087348 */ /* 0x000fea0003c00000 */
[----:B------:R1:W2:Y:S02]  /*41c0*/  SHFL.BFLY P3, R38, R50, R36, R35 ;  /* 0x0c00002432267389 */ /* 0x0002a40000060023 */
[----:B-12---:R-:W-:Y:S05]  /*41d0*/  ENDCOLLECTIVE ;  /* 0x000000000000791b */ /* 0x006fea0003800000 */
.L_x_89:
[----:B------:R-:W-:Y:S02]  /*41e0*/  MOV R36, 0x4 ;  /* 0x0000000400247802 */ /* 0x000fe40000000f00 */
[----:B------:R-:W-:-:S05]  /*41f0*/  MOV R14, R38 ;  /* 0x00000026000e7202 */ /* 0x000fca0000000f00 */
[----:B------:R-:W-:-:S04]  /*4200*/  FADD R15, R17, R14 ;  /* 0x0000000e110f7221 */ /* 0x000fc80000000000 */
[----:B------:R-:W-:-:S07]  /*4210*/  IMAD.MOV.U32 R50, RZ, RZ, R15 ;  /* 0x000000ffff327224 */ /* 0x000fce00078e000f */
[----:B------:R-:W-:Y:S05]  /*4220*/  WARPSYNC.COLLECTIVE R37, `(.L_x_90) ;  /* 0x0000000025087348 */ /* 0x000fea0003c00000 */
[----:B------:R1:W2:Y:S02]  /*4230*/  SHFL.BFLY P3, R38, R50, R36, R35 ;  /* 0x0c00002432267389 */ /* 0x0002a40000060023 */
[----:B-12---:R-:W-:Y:S05]  /*4240*/  ENDCOLLECTIVE ;  /* 0x000000000000791b */ /* 0x006fea0003800000 */
.L_x_90:
[----:B------:R-:W-:Y:S02]  /*4250*/  MOV R36, 0x2 ;  /* 0x0000000200247802 */ /* 0x000fe40000000f00 */
[----:B------:R-:W-:-:S05]  /*4260*/  MOV R14, R38 ;  /* 0x00000026000e7202 */ /* 0x000fca0000000f00 */
[----:B------:R-:W-:-:S04]  /*4270*/  FADD R14, R15, R14 ;  /* 0x0000000e0f0e7221 */ /* 0x000fc80000000000 */
[----:B------:R-:W-:-:S07]  /*4280*/  IMAD.MOV.U32 R50, RZ, RZ, R14 ;  /* 0x000000ffff327224 */ /* 0x000fce00078e000e */
[----:B------:R-:W-:Y:S05]  /*4290*/  WARPSYNC.COLLECTIVE R37, `(.L_x_91) ;  /* 0x0000000025087348 */ /* 0x000fea0003c00000 */
[----:B------:R1:W2:Y:S02]  /*42a0*/  SHFL.BFLY P3, R38, R50, R36, R35 ;  /* 0x0c00002432267389 */ /* 0x0002a40000060023 */
[----:B-12---:R-:W-:Y:S05]  /*42b0*/  ENDCOLLECTIVE ;  /* 0x000000000000791b */ /* 0x006fea0003800000 */
.L_x_91:
[----:B------:R-:W-:Y:S02]  /*42c0*/  MOV R36, 0x1 ;  /* 0x0000000100247802 */ /* 0x000fe40000000f00 */
[----:B------:R-:W-:-:S05]  /*42d0*/  MOV R17, R38 ;  /* 0x0000002600117202 */ /* 0x000fca0000000f00 */
[----:B------:R-:W-:-:S04]  /*42e0*/  FADD R17, R14, R17 ;  /* 0x000000110e117221 */ /* 0x000fc80000000000 */
[----:B------:R-:W-:-:S07]  /*42f0*/  IMAD.MOV.U32 R50, RZ, RZ, R17 ;  /* 0x000000ffff327224 */ /* 0x000fce00078e0011 */
[----:B------:R-:W-:Y:S05]  /*4300*/  WARPSYNC.COLLECTIVE R37, `(.L_x_92) ;  /* 0x0000000025087348 */ /* 0x000fea0003c00000 */
[----:B------:R1:W2:Y:S02]  /*4310*/  SHFL.BFLY P3, R38, R50, R36, R35 ;  /* 0x0c00002432267389 */ /* 0x0002a40000060023 */
[----:B-12---:R-:W-:Y:S05]  /*4320*/  ENDCOLLECTIVE ;  /* 0x000000000000791b */ /* 0x006fea0003800000 */
.L_x_92:
[----:B------:R-:W-:Y:S01]  /*4330*/  IMAD.MOV.U32 R50, RZ, RZ, R41 ;  /* 0x000000ffff327224 */ /* 0x000fe200078e0029 */
[----:B------:R-:W-:Y:S02]  /*4340*/  MOV R36, 0x10 ;  /* 0x0000001000247802 */ /* 0x000fe40000000f00 */
[----:B------:R-:W-:-:S07]  /*4350*/  MOV R14, R38 ;  /* 0x00000026000e7202 */ /* 0x000fce0000000f00 */
[----:B------:R-:W-:Y:S05]  /*4360*/  WARPSYNC.COLLECTIVE R37, `(.L_x_93) ;  /* 0x0000000025087348 */ /* 0x000fea0003c00000 */
[----:B------:R1:W2:Y:S02]  /*4370*/  SHFL.BFLY P3, R38, R50, R36, R35 ;  /* 0x0c00002432267389 */ /* 0x0002a40000060023 */
[----:B-12---:R-:W-:Y:S05]  /*4380*/  ENDCOLLECTIVE ;  /* 0x000000000000791b */ /* 0x006fea0003800000 */
.L_x_93:
        /* <DEDUP_REMOVED lines=8> */
.L_x_94:
[----:B------:R-:W-:Y:S01]  /*4410*/  IMAD.MOV.U32 R36, RZ, RZ, 0x4 ;  /* 0x00000004ff247424 */ /* 0x000fe200078e00ff */
[----:B------:R-:W-:-:S05]  /*4420*/  MOV R50, R38 ;  /* 0x0000002600327202 */ /* 0x000fca0000000f00 */
[----:B------:R-:W-:-:S07]  /*4430*/  FADD R50, R47, R50 ;  /* 0x000000322f327221 */ /* 0x000fce0000000000 */
[----:B------:R-:W-:Y:S05]  /*4440*/  WARPSYNC.COLLECTIVE R37, `(.L_x_95) ;  /* 0x0000000025087348 */ /* 0x000fea0003c00000 */
[----:B------:R1:W2:Y:S02]  /*4450*/  SHFL.BFLY P3, R38, R50, R36, R35 ;  /* 0x0c00002432267389 */ /* 0x0002a40000060023 */
[----:B-12---:R-:W-:Y:S05]  /*4460*/  ENDCOLLECTIVE ;  /* 0x000000000000791b */ /* 0x006fea0003800000 */
.L_x_95:
[----:B------:R-:W-:Y:S01]  /*4470*/  IMAD.MOV.U32 R36, RZ, RZ, 0x2 ;  /* 0x00000002ff247424 */ /* 0x000fe200078e00ff */
[----:B------:R-:W-:-:S05]  /*4480*/  MOV R51, R38 ;  /* 0x0000002600337202 */ /* 0x000fca0000000f00 */
[----:B------:R-:W-:-:S05]  /*4490*/  FADD R15, R50, R51 ;  /* 0x00000033320f7221 */ /* 0x000fca0000000000 */
[----:B------:R-:W-:-:S07]  /*44a0*/  MOV R50, R15 ;  /* 0x0000000f00327202 */ /* 0x000fce0000000f00 */
[----:B------:R-:W-:Y:S05]  /*44b0*/  WARPSYNC.COLLECTIVE R37, `(.L_x_96) ;  /* 0x0000000025087348 */ /* 0x000fea0003c00000 */
[----:B------:R1:W2:Y:S02]  /*44c0*/  SHFL.BFLY P3, R38, R50, R36, R35 ;  /* 0x0c00002432267389 */ /* 0x0002a40000060023 */
[----:B-12---:R-:W-:Y:S05]  /*44d0*/  ENDCOLLECTIVE ;  /* 0x000000000000791b */ /* 0x006fea0003800000 */
.L_x_96:
[----:B------:R-:W-:Y:S01]  /*44e0*/  IMAD.MOV.U32 R36, RZ, RZ, 0x1 ;  /* 0x00000001ff247424 */ /* 0x000fe200078e00ff */
[----:B------:R-:W-:-:S05]  /*44f0*/  MOV R46, R38 ;  /* 0x00000026002e7202 */ /* 0x000fca0000000f00 */
[----:B------:R-:W-:-:S05]  /*4500*/  FADD R15, R15, R46 ;  /* 0x0000002e0f0f7221 */ /* 0x000fca0000000000 */
[----:B------:R-:W-:-:S07]  /*4510*/  MOV R50, R15 ;  /* 0x0000000f00327202 */ /* 0x000fce0000000f00 */
[----:B------:R-:W-:Y:S05]  /*4520*/  WARPSYNC.COLLECTIVE R37, `(.L_x_97) ;  /* 0x0000000025087348 */ /* 0x000fea0003c00000 */
[----:B------:R1:W2:Y:S02]  /*4530*/  SHFL.BFLY P3, R38, R50, R36, R35 ;  /* 0x0c00002432267389 */ /* 0x0002a40000060023 */
[----:B-12---:R-:W-:Y:S05]  /*4540*/  ENDCOLLECTIVE ;  /* 0x000000000000791b */ /* 0x006fea0003800000 */
.L_x_97:
[----:B------:R-:W-:Y:S02]  /*4550*/  MOV R50, R39 ;  /* 0x0000002700327202 */ /* 0x000fe40000000f00 */
[----:B------:R-:W-:Y:S01]  /*4560*/  MOV R36, 0x10 ;  /* 0x0000001000247802 */ /* 0x000fe20000000f00 */
[----:B------:R-:W-:-:S07]  /*4570*/  FADD R15, R15, R38 ;  /* 0x000000260f0f7221 */ /* 0x000fce0000000000 */
[----:B------:R-:W-:Y:S05]  /*4580*/  WARPSYNC.COLLECTIVE R37, `(.L_x_98) ;  /* 0x0000000025087348 */ /* 0x000fea0003c00000 */
[----:B------:R1:W2:Y:S02]  /*4590*/  SHFL.BFLY P3, R38, R50, R36, R35 ;  /* 0x0c00002432267389 */ /* 0x0002a40000060023 */
[----:B-12---:R-:W-:Y:S05]  /*45a0*/  ENDCOLLECTIVE ;  /* 0x000000000000791b */ /* 0x006fea0003800000 */
.L_x_98:
[----:B------:R-:W-:Y:S01]  /*45b0*/  MOV R36, 0x8 ;  /* 0x0000000800247802 */ /* 0x000fe20000000f00 */
[----:B------:R-:W-:-:S04]  /*45c0*/  IMAD.MOV.U32 R16, RZ, RZ, R38 ;  /* 0x000000ffff107224 */ /* 0x000fc800078e0026 */
[----:B------:R-:W-:-:S05]  /*45d0*/  FADD R45, R16, R39 ;  /* 0x00000027102d7221 */ /* 0x000fca0000000000 */
[----:B------:R-:W-:-:S07]  /*45e0*/  MOV R50, R45 ;  /* 0x0000002d00327202 */ /* 0x000fce0000000f00 */
[----:B------:R-:W-:Y:S05]  /*45f0*/  WARPSYNC.COLLECTIVE R37, `(.L_x_99) ;  /* 0x0000000025087348 */ /* 0x000fea0003c00000 */
[----:B------:R1:W2:Y:S02]  /*4600*/  SHFL.BFLY P3, R38, R50, R36, R35 ;  /* 0x0c00002432267389 */ /* 0x0002a40000060023 */
[----:B-12---:R-:W-:Y:S05]  /*4610*/  ENDCOLLECTIVE ;  /* 0x000000000000791b */ /* 0x006fea0003800000 */
.L_x_99:
[----:B------:R-:W-:Y:S01]  /*4620*/  MOV R36, 0x4 ;  /* 0x0000000400247802 */ /* 0x000fe20000000f00 */
[----:B------:R-:W-:-:S04]  /*4630*/  FADD R45, R45, R38 ;  /* 0x000000262d2d7221 */ /* 0x000fc80000000000 */
[----:B------:R-:W-:-:S07]  /*4640*/  IMAD.MOV.U32 R50, RZ, RZ, R45 ;  /* 0x000000ffff327224 */ /* 0x000fce00078e002d */
[----:B------:R-:W-:Y:S05]  /*4650*/  WARPSYNC.COLLECTIVE R37, `(.L_x_100) ;  /* 0x0000000025087348 */ /* 0x000fea0003c00000 */
[----:B------:R1:W2:Y:S02]  /*4660*/  SHFL.BFLY P3, R38, R50, R36, R35 ;  /* 0x0c00002432267389 */ /* 0x0002a40000060023 */
[----:B-12---:R-:W-:Y:S05]  /*4670*/  ENDCOLLECTIVE ;  /* 0x000000000000791b */ /* 0x006fea0003800000 */
.L_x_100:
[----:B------:R-:W-:Y:S02]  /*4680*/  MOV R36, 0x2 ;  /* 0x0000000200247802 */ /* 0x000fe40000000f00 */
[----:B------:R-:W-:-:S05]  /*4690*/  MOV R52, R38 ;  /* 0x0000002600347202 */ /* 0x000fca0000000f00 */
[----:B------:R-:W-:-:S04]  /*46a0*/  FADD R44, R45, R52 ;  /* 0x000000342d2c7221 */ /* 0x000fc80000000000 */
[----:B------:R-:W-:-:S07]  /*46b0*/  IMAD.MOV.U32 R50, RZ, RZ, R44 ;  /* 0x000000ffff327224 */ /* 0x000fce00078e002c */
[----:B------:R-:W-:Y:S05]  /*46c0*/  WARPSYNC.COLLECTIVE R37, `(.L_x_101) ;  /* 0x0000000025087348 */ /* 0x000fea0003c00000 */
[----:B------:R1:W2:Y:S02]  /*46d0*/  SHFL.BFLY P3, R38, R50, R36, R35 ;  /* 0x0c00002432267389 */ /* 0x0002a40000060023 */
[----:B-12---:R-:W-:Y:S05]  /*46e0*/  ENDCOLLECTIVE ;  /* 0x000000000000791b */ /* 0x006fea0003800000 */
.L_x_101:
[----:B------:R-:W-:Y:S02]  /*46f0*/  IMAD.MOV.U32 R36, RZ, RZ, 0x1 ;  /* 0x00000001ff247424 */ /* 0x000fe400078e00ff */
[----:B------:R-:W-:-:S05]  /*4700*/  FADD R16, R44, R38 ;  /* 0x000000262c107221 */ /* 0x000fca0000000000 */
[----:B------:R-:W-:-:S07]  /*4710*/  MOV R50, R16 ;  /* 0x0000001000327202 */ /* 0x000fce0000000f00 */
[----:B------:R-:W-:Y:S05]  /*4720*/  WARPSYNC.COLLECTIVE R37, `(.L_x_102) ;  /* 0x0000000025087348 */ /* 0x000fea0003c00000 */
[----:B------:R1:W2:Y:S02]  /*4730*/  SHFL.BFLY P3, R38, R50, R36, R35 ;  /* 0x0c00002432267389 */ /* 0x0002a40000060023 */
[----:B-12---:R-:W-:Y:S05]  /*4740*/  ENDCOLLECTIVE ;  /* 0x000000000000791b */ /* 0x006fea0003800000 */
.L_x_102:
[----:B------:R-:W-:Y:S01]  /*4750*/  MOV R50, R20 ;  /* 0x0000001400327202 */ /* 0x000fe20000000f00 */
[----:B------:R-:W-:Y:S01]  /*4760*/  IMAD.MOV.U32 R36, RZ, RZ, 0x10 ;  /* 0x00000010ff247424 */ /* 0x000fe200078e00ff */
[----:B------:R-:W-:-:S07]  /*4770*/  MOV R53, R38 ;  /* 0x0000002600357202 */ /* 0x000fce0000000f00 */
[----:B------:R-:W-:Y:S05]  /*4780*/  WARPSYNC.COLLECTIVE R37, `(.L_x_103) ;  /* 0x0000000025087348 */ /* 0x000fea0003c00000 */
[----:B------:R1:W2:Y:S02]  /*4790*/  SHFL.BFLY P3, R38, R50, R36, R35 ;  /* 0x0c00002432267389 */ /* 0x0002a40000060023 */
[----:B-12---:R-:W-:Y:S05]  /*47a0*/  ENDCOLLECTIVE ;  /* 0x000000000000791b */ /* 0x006fea0003800000 */
.L_x_103:
[----:B------:R-:W-:Y:S01]  /*47b0*/  FADD R16, R16, R53 ;  /* 0x0000003510107221 */ /* 0x000fe20000000000 */
[----:B------:R-:W-:Y:S01]  /*47c0*/  MOV R36, 0x8 ;  /* 0x0000000800247802 */ /* 0x000fe20000000f00 */
[----:B------:R-:W-:-:S05]  /*47d0*/  FADD R41, R38, R20 ;  /* 0x0000001426297221 */ /* 0x000fca0000000000 */
[----:B------:R-:W-:-:S07]  /*47e0*/  MOV R50, R41 ;  /* 0x0000002900327202 */ /* 0x000fce0000000f00 */
[----:B------:R-:W-:Y:S05]  /*47f0*/  WARPSYNC.COLLECTIVE R37, `(.L_x_104) ;  /* 0x0000000025087348 */ /* 0x000fea0003c00000 */
[----:B------:R1:W2:Y:S02]  /*4800*/  SHFL.BFLY P3, R38, R50, R36, R35 ;  /* 0x0c00002432267389 */ /* 0x0002a40000060023 */
[----:B-12---:R-:W-:Y:S05]  /*4810*/  ENDCOLLECTIVE ;  /* 0x000000000000791b */ /* 0x006fea0003800000 */
.L_x_104:
[----:B------:R-:W-:Y:S01]  /*4820*/  MOV R36, 0x4 ;  /* 0x0000000400247802 */ /* 0x000fe20000000f00 */
[----:B------:R-:W-:-:S04]  /*4830*/  IMAD.MOV.U32 R17, RZ, RZ, R38 ;  /* 0x000000ffff117224 */ /* 0x000fc800078e0026 */
[----:B------:R-:W-:-:S05]  /*4840*/  FADD R17, R41, R17 ;  /* 0x0000001129117221 */ /* 0x000fca0000000000 */
[----:B------:R-:W-:-:S07]  /*4850*/  MOV R50, R17 ;  /* 0x0000001100327202 */ /* 0x000fce0000000f00 */
[----:B------:R-:W-:Y:S05]  /*4860*/  WARPSYNC.COLLECTIVE R37, `(.L_x_105) ;  /* 0x0000000025087348 */ /* 0x000fea0003c00000 */
[----:B------:R1:W2:Y:S02]  /*4870*/  SHFL.BFLY P3, R38, R50, R36, R35 ;  /* 0x0c00002432267389 */ /* 0x0002a40000060023 */
[----:B-12---:R-:W-:Y:S05]  /*4880*/  ENDCOLLECTIVE ;  /* 0x000000000000791b */ /* 0x006fea0003800000 */
.L_x_105:
[----:B------:R-:W-:Y:S01]  /*4890*/  MOV R36, 0x2 ;  /* 0x0000000200247802 */ /* 0x000fe20000000f00 */
[----:B------:R-:W-:-:S04]  /*48a0*/  IMAD.MOV.U32 R20, RZ, RZ, R38 ;  /* 0x000000ffff147224 */ /* 0x000fc800078e0026 */
[----:B------:R-:W-:-:S05]  /*48b0*/  FADD R20, R17, R20 ;  /* 0x0000001411147221 */ /* 0x000fca0000000000 */
[----:B------:R-:W-:-:S07]  /*48c0*/  MOV R50, R20 ;  /* 0x0000001400327202 */ /* 0x000fce0000000f00 */
[----:B------:R-:W-:Y:S05]  /*48d0*/  WARPSYNC.COLLECTIVE R37, `(.L_x_106) ;  /* 0x0000000025087348 */ /* 0x000fea0003c00000 */
[----:B------:R1:W2:Y:S02]  /*48e0*/  SHFL.BFLY P3, R38, R50, R36, R35 ;  /* 0x0c00002432267389 */ /* 0x0002a40000060023 */
[----:B-12---:R-:W-:Y:S05]  /*48f0*/  ENDCOLLECTIVE ;  /* 0x000000000000791b */ /* 0x006fea0003800000 */
.L_x_106:
[----:B------:R-:W-:Y:S01]  /*4900*/  MOV R36, 0x1 ;  /* 0x0000000100247802 */ /* 0x000fe20000000f00 */
[----:B------:R-:W-:-:S04]  /*4910*/  IMAD.MOV.U32 R39, RZ, RZ, R38 ;  /* 0x000000ffff277224 */ /* 0x000fc800078e0026 */
[----:B------:R-:W-:-:S05]  /*4920*/  FADD R20, R20, R39 ;  /* 0x0000002714147221 */ /* 0x000fca0000000000 */
[----:B------:R-:W-:-:S07]  /*4930*/  MOV R50, R20 ;  /* 0x0000001400327202 */ /* 0x000fce0000000f00 */
[----:B------:R-:W-:Y:S05]  /*4940*/  WARPSYNC.COLLECTIVE R37, `(.L_x_107) ;  /* 0x0000000025087348 */ /* 0x000fea0003c00000 */
[----:B------:R1:W2:Y:S02]  /*4950*/  SHFL.BFLY P3, R38, R50, R36, R35 ;  /* 0x0c00002432267389 */ /* 0x0002a40000060023 */
[----:B-12---:R-:W-:Y:S05]  /*4960*/  ENDCOLLECTIVE ;  /* 0x000000000000791b */ /* 0x006fea0003800000 */
.L_x_107:
[----:B------:R-:W-:Y:S02]  /*4970*/  MOV R50, R18 ;  /* 0x0000001200327202 */ /* 0x000fe40000000f00 */
[----:B------:R-:W-:Y:S01]  /*4980*/  MOV R36, 0x10 ;  /* 0x0000001000247802 */ /* 0x000fe20000000f00 */
[----:B------:R-:W-:-:S07]  /*4990*/  IMAD.MOV.U32 R17, RZ, RZ, R38 ;  /* 0x000000ffff117224 */ /* 0x000fce00078e0026 */
[----:B------:R-:W-:Y:S05]  /*49a0*/  WARPSYNC.COLLECTIVE R37, `(.L_x_108) ;  /* 0x0000000025087348 */ /* 0x000fea0003c00000 */
[----:B------:R1:W2:Y:S02]  /*49b0*/  SHFL.BFLY P3, R38, R50, R36, R35 ;  /* 0x0c00002432267389 */ /* 0x0002a40000060023 */
[----:B-12---:R-:W-:Y:S05]  /*49c0*/  ENDCOLLECTIVE ;  /* 0x000000000000791b */ /* 0x006fea0003800000 */
.L_x_108:
        /* <DEDUP_REMOVED lines=8> */
.L_x_109:
[----:B------:R-:W-:Y:S01]  /*4a50*/  MOV R36, 0x4 ;  /* 0x0000000400247802 */ /* 0x000fe20000000f00 */
[----:B------:R-:W-:-:S04]  /*4a60*/  IMAD.MOV.U32 R48, RZ, RZ, R38 ;  /* 0x000000ffff307224 */ /* 0x000fc800078e0026 */
[----:B------:R-:W-:-:S05]  /*4a70*/  FADD R48, R44, R48 ;  /* 0x000000302c307221 */ /* 0x000fca0000000000 */
[----:B------:R-:W-:-:S07]  /*4a80*/  MOV R50, R48 ;  /* 0x0000003000327202 */ /* 0x000fce0000000f00 */
[----:B------:R-:W-:Y:S05]  /*4a90*/  WARPSYNC.COLLECTIVE R37, `(.L_x_110) ;  /* 0x0000000025087348 */ /* 0x000fea0003c00000 */
[----:B------:R1:W2:Y:S02]  /*4aa0*/  SHFL.BFLY P3, R38, R50, R36, R35 ;  /* 0x0c00002432267389 */ /* 0x0002a40000060023 */
[----:B-12---:R-:W-:Y:S05]  /*4ab0*/  ENDCOLLECTIVE ;  /* 0x000000000000791b */ /* 0x006fea0003800000 */
.L_x_110:
[----:B------:R-:W-:Y:S01]  /*4ac0*/  MOV R36, 0x2 ;  /* 0x0000000200247802 */ /* 0x000fe20000000f00 */
[----:B------:R-:W-:-:S04]  /*4ad0*/  IMAD.MOV.U32 R49, RZ, RZ, R38 ;  /* 0x000000ffff317224 */ /* 0x000fc800078e0026 */
[----:B------:R-:W-:-:S05]  /*4ae0*/  FADD R18, R48, R49 ;  /* 0x0000003130127221 */ /* 0x000fca0000000000 */
[----:B------:R-:W-:-:S07]  /*4af0*/  MOV R50, R18 ;  /* 0x0000001200327202 */ /* 0x000fce0000000f00 */
[----:B------:R-:W-:Y:S05]  /*4b00*/  WARPSYNC.COLLECTIVE R37, `(.L_x_111) ;  /* 0x0000000025087348 */ /* 0x000fea0003c00000 */
[----:B------:R1:W2:Y:S02]  /*4b10*/  SHFL.BFLY P3, R38, R50, R36, R35 ;  /* 0x0c00002432267389 */ /* 0x0002a40000060023 */
[----:B-12---:R-:W-:Y:S05]  /*4b20*/  ENDCOLLECTIVE ;  /* 0x000000000000791b */ /* 0x006fea0003800000 */
.L_x_111:
[----:B------:R-:W-:Y:S01]  /*4b30*/  MOV R36, 0x1 ;  /* 0x0000000100247802 */ /* 0x000fe20000000f00 */
[----:B------:R-:W-:-:S04]  /*4b40*/  IMAD.MOV.U32 R35, RZ, RZ, R38 ;  /* 0x000000ffff237224 */ /* 0x000fc800078e0026 */
[----:B------:R-:W-:Y:S01]  /*4b50*/  FADD R18, R18, R35 ;  /* 0x0000002312127221 */ /* 0x000fe20000000000 */
[----:B------:R-:W-:-:S04]  /*4b60*/  IMAD.MOV.U32 R35, RZ, RZ, 0x1f ;  /* 0x0000001fff237424 */ /* 0x000fc800078e00ff */
[----:B------:R-:W-:-:S07]  /*4b70*/  MOV R50, R18 ;  /* 0x0000001200327202 */ /* 0x000fce0000000f00 */
[----:B------:R-:W-:Y:S05]  /*4b80*/  WARPSYNC.COLLECTIVE R37, `(.L_x_112) ;  /* 0x0000000025087348 */ /* 0x000fea0003c00000 */
[----:B------:R1:W2:Y:S02]  /*4b90*/  SHFL.BFLY P3, R38, R50, R36, R35 ;  /* 0x0c00002432267389 */ /* 0x0002a40000060023 */
[----:B-12---:R-:W-:Y:S05]  /*4ba0*/  ENDCOLLECTIVE ;  /* 0x000000000000791b */ /* 0x006fea0003800000 */
.L_x_112:
[----:B------:R-:W-:Y:S01]  /*4bb0*/  MOV R50, R19 ;  /* 0x0000001300327202 */ /* 0x000fe20000000f00 */
[----:B------:R-:W-:Y:S01]  /*4bc0*/  IMAD.MOV.U32 R36, RZ, RZ, 0x10 ;  /* 0x00000010ff247424 */ /* 0x000fe200078e00ff */
[----:B------:R-:W-:-:S07]  /*4bd0*/  MOV R51, R38 ;  /* 0x0000002600337202 */ /* 0x000fce0000000f00 */
[----:B------:R-:W-:Y:S05]  /*4be0*/  WARPSYNC.COLLECTIVE R37, `(.L_x_113) ;  /* 0x0000000025087348 */ /* 0x000fea0003c00000 */
[----:B------:R1:W2:Y:S02]  /*4bf0*/  SHFL.BFLY P3, R38, R50, R36, R35 ;  /* 0x0c00002432267389 */ /* 0x0002a40000060023 */
[----:B-12---:R-:W-:Y:S05]  /*4c00*/  ENDCOLLECTIVE ;  /* 0x000000000000791b */ /* 0x006fea0003800000 */
.L_x_113:
[----:B------:R-:W-:Y:S01]  /*4c10*/  FADD R18, R18, R51 ;  /* 0x0000003312127221 */ /* 0x000fe20000000000 */
[----:B------:R-:W-:Y:S01]  /*4c20*/  IMAD.MOV.U32 R36, RZ, RZ, 0x8 ;  /* 0x00000008ff247424 */ /* 0x000fe200078e00ff */
[----:B------:R-:W-:-:S05]  /*4c30*/  MOV R52, R38 ;  /* 0x0000002600347202 */ /* 0x000fca0000000f00 */
[----:B------:R-:W-:-:S05]  /*4c40*/  FADD R52, R52, R19 ;  /* 0x0000001334347221 */ /* 0x000fca0000000000 */
[----:B------:R-:W-:-:S07]  /*4c50*/  MOV R50, R52 ;  /* 0x0000003400327202 */ /* 0x000fce0000000f00 */
[----:B------:R-:W-:Y:S05]  /*4c60*/  WARPSYNC.COLLECTIVE R37, `(.L_x_114) ;  /* 0x0000000025087348 */ /* 0x000fea0003c00000 */
[----:B------:R1:W2:Y:S02]  /*4c70*/  SHFL.BFLY P3, R38, R50, R36, R35 ;  /* 0x0c00002432267389 */ /* 0x0002a40000060023 */
[----:B-12---:R-:W-:Y:S05]  /*4c80*/  ENDCOLLECTIVE ;  /* 0x000000000000791b */ /* 0x006fea0003800000 */
.L_x_114:
[----:B------:R-:W-:Y:S01]  /*4c90*/  IMAD.MOV.U32 R36, RZ, RZ, 0x4 ;  /* 0x00000004ff247424 */ /* 0x000fe200078e00ff */
[----:B------:R-:W-:-:S05]  /*4ca0*/  MOV R47, R38 ;  /* 0x00000026002f7202 */ /* 0x000fca0000000f00 */
[----:B------:R-:W-:-:S05]  /*4cb0*/  FADD R47, R52, R47 ;  /* 0x0000002f342f7221 */ /* 0x000fca0000000000 */
[----:B------:R-:W-:-:S07]  /*4cc0*/  MOV R50, R47 ;  /* 0x0000002f00327202 */ /* 0x000fce0000000f00 */
[----:B------:R-:W-:Y:S05]  /*4cd0*/  WARPSYNC.COLLECTIVE R37, `(.L_x_115) ;  /* 0x0000000025087348 */ /* 0x000fea0003c00000 */
[----:B------:R1:W2:Y:S02]  /*4ce0*/  SHFL.BFLY P3, R38, R50, R36, R35 ;  /* 0x0c00002432267389 */ /* 0x0002a40000060023 */
[----:B-12---:R-:W-:Y:S05]  /*4cf0*/  ENDCOLLECTIVE ;  /* 0x000000000000791b */ /* 0x006fea0003800000 */
.L_x_115:
[----:B------:R-:W-:Y:S01]  /*4d00*/  MOV R36, 0x2 ;  /* 0x0000000200247802 */ /* 0x000fe20000000f00 */
[----:B------:R-:W-:-:S05]  /*4d10*/  FADD R19, R47, R38 ;  /* 0x000000262f137221 */ /* 0x000fca0000000000 */
[----:B------:R-:W-:-:S07]  /*4d20*/  MOV R50, R19 ;  /* 0x0000001300327202 */ /* 0x000fce0000000f00 */
[----:B------:R-:W-:Y:S05]  /*4d30*/  WARPSYNC.COLLECTIVE R37, `(.L_x_116) ;  /* 0x0000000025087348 */ /* 0x000fea0003c00000 */
[----:B------:R1:W2:Y:S02]  /*4d40*/  SHFL.BFLY P3, R38, R50, R36, R35 ;  /* 0x0c00002432267389 */ /* 0x0002a40000060023 */
[----:B-12---:R-:W-:Y:S05]  /*4d50*/  ENDCOLLECTIVE ;  /* 0x000000000000791b */ /* 0x006fea0003800000 */
.L_x_116:
[----:B------:R-:W-:-:S04]  /*4d60*/  IMAD.MOV.U32 R36, RZ, RZ, R38 ;  /* 0x000000ffff247224 */ /* 0x000fc800078e0026 */
[----:B------:R-:W-:Y:S01]  /*4d70*/  FADD R19, R19, R36 ;  /* 0x0000002413137221 */ /* 0x000fe20000000000 */
[----:B------:R-:W-:-:S04]  /*4d80*/  MOV R36, 0x1 ;  /* 0x0000000100247802 */ /* 0x000fc80000000f00 */
[----:B------:R-:W-:-:S07]  /*4d90*/  MOV R50, R19 ;  /* 0x0000001300327202 */ /* 0x000fce0000000f00 */
[----:B------:R-:W-:Y:S05]  /*4da0*/  WARPSYNC.COLLECTIVE R37, `(.L_x_117) ;  /* 0x0000000025087348 */ /* 0x000fea0003c00000 */
[----:B------:R1:W2:Y:S02]  /*4db0*/  SHFL.BFLY P3, R38, R50, R36, R35 ;  /* 0x0c00002432267389 */ /* 0x0002a40000060023 */
[----:B-12---:R-:W-:Y:S05]  /*4dc0*/  ENDCOLLECTIVE ;  /* 0x000000000000791b */ /* 0x006fea0003800000 */
.L_x_117:
[----:B------:R-:W-:Y:S01]  /*4dd0*/  MOV R36, 0x10 ;  /* 0x0000001000247802 */ /* 0x000fe20000000f00 */
[----:B------:R-:W-:-:S04]  /*4de0*/  IMAD.MOV.U32 R50, RZ, RZ, R38 ;  /* 0x000000ffff327224 */ /* 0x000fc800078e0026 */
[----:B------:R-:W-:Y:S01]  /*4df0*/  FADD R19, R19, R50 ;  /* 0x0000003213137221 */ /* 0x000fe20000000000 */
[----:B------:R-:W-:-:S07]  /*4e00*/  MOV R50, R40 ;  /* 0x0000002800327202 */ /* 0x000fce0000000f00 */
[----:B------:R-:W-:Y:S05]  /*4e10*/  WARPSYNC.COLLECTIVE R37, `(.L_x_118) ;  /* 0x0000000025087348 */ /* 0x000fea0003c00000 */
[----:B------:R1:W2:Y:S02]  /*4e20*/  SHFL.BFLY P3, R38, R50, R36, R35 ;  /* 0x0c00002432267389 */ /* 0x0002a40000060023 */
[----:B-12---:R-:W-:Y:S05]  /*4e30*/  ENDCOLLECTIVE ;  /* 0x000000000000791b */ /* 0x006fea0003800000 */
.L_x_118:
[----:B------:R-:W-:Y:S01]  /*4e40*/  MOV R36, 0x8 ;  /* 0x0000000800247802 */ /* 0x000fe20000000f00 */
[----:B------:R-:W-:-:S04]  /*4e50*/  IMAD.MOV.U32 R49, RZ, RZ, R38 ;  /* 0x000000ffff317224 */ /* 0x000fc800078e0026 */
[----:B------:R-:W-:-:S05]  /*4e60*/  FADD R20, R49, R40 ;  /* 0x0000002831147221 */ /* 0x000fca0000000000 */
[----:B------:R-:W-:-:S07]  /*4e70*/  MOV R50, R20 ;  /* 0x0000001400327202 */ /* 0x000fce0000000f00 */
[----:B------:R-:W-:Y:S05]  /*4e80*/  WARPSYNC.COLLECTIVE R37, `(.L_x_119) ;  /* 0x0000000025087348 */ /* 0x000fea0003c00000 */
[----:B------:R1:W2:Y:S02]  /*4e90*/  SHFL.BFLY P3, R38, R50, R36, R35 ;  /* 0x0c00002432267389 */ /* 0x0002a40000060023 */
[----:B-12---:R-:W-:Y:S05]  /*4ea0*/  ENDCOLLECTIVE ;  /* 0x000000000000791b */ /* 0x006fea0003800000 */
.L_x_119:
        /* <DEDUP_REMOVED lines=8> */
.L_x_120:
[----:B------:R-:W-:Y:S01]  /*4f30*/  IMAD.MOV.U32 R36, RZ, RZ, 0x2 ;  /* 0x00000002ff247424 */ /* 0x000fe200078e00ff */
[----:B------:R-:W-:-:S05]  /*4f40*/  MOV R46, R38 ;  /* 0x00000026002e7202 */ /* 0x000fca0000000f00 */
[----:B------:R-:W-:-:S05]  /*4f50*/  FADD R41, R41, R46 ;  /* 0x0000002e29297221 */ /* 0x000fca0000000000 */
[----:B------:R-:W-:-:S07]  /*4f60*/  MOV R50, R41 ;  /* 0x0000002900327202 */ /* 0x000fce0000000f00 */
[----:B------:R-:W-:Y:S05]  /*4f70*/  WARPSYNC.COLLECTIVE R37, `(.L_x_121) ;  /* 0x0000000025087348 */ /* 0x000fea0003c00000 */
[----:B------:R1:W2:Y:S02]  /*4f80*/  SHFL.BFLY P3, R38, R50, R36, R35 ;  /* 0x0c00002432267389 */ /* 0x0002a40000060023 */
[----:B-12---:R-:W-:Y:S05]  /*4f90*/  ENDCOLLECTIVE ;  /* 0x000000000000791b */ /* 0x006fea0003800000 */
.L_x_121:
[----:B------:R-:W-:Y:S01]  /*4fa0*/  MOV R36, 0x1 ;  /* 0x0000000100247802 */ /* 0x000fe20000000f00 */
[----:B------:R-:W-:-:S05]  /*4fb0*/  FADD R40, R41, R38 ;  /* 0x0000002629287221 */ /* 0x000fca0000000000 */
[----:B------:R-:W-:-:S07]  /*4fc0*/  MOV R50, R40 ;  /* 0x0000002800327202 */ /* 0x000fce0000000f00 */
[----:B------:R-:W-:Y:S05]  /*4fd0*/  WARPSYNC.COLLECTIVE R37, `(.L_x_122) ;  /* 0x0000000025087348 */ /* 0x000fea0003c00000 */
[----:B------:R1:W2:Y:S02]  /*4fe0*/  SHFL.BFLY P3, R38, R50, R36, R35 ;  /* 0x0c00002432267389 */ /* 0x0002a40000060023 */
[----:B-12---:R-:W-:Y:S05]  /*4ff0*/  ENDCOLLECTIVE ;  /* 0x000000000000791b */ /* 0x006fea0003800000 */
.L_x_122:
[----:B------:R-:W-:Y:S02]  /*5000*/  MOV R50, R21 ;  /* 0x0000001500327202 */ /* 0x000fe40000000f00 */
[----:B------:R-:W-:Y:S01]  /*5010*/  MOV R36, 0x10 ;  /* 0x0000001000247802 */ /* 0x000fe20000000f00 */
[----:B------:R-:W-:-:S07]  /*5020*/  IMAD.MOV.U32 R49, RZ, RZ, R38 ;  /* 0x000000ffff317224 */ /* 0x000fce00078e0026 */
[----:B------:R-:W-:Y:S05]  /*5030*/  WARPSYNC.COLLECTIVE R37, `(.L_x_123) ;  /* 0x0000000025087348 */ /* 0x000fea0003c00000 */
[----:B------:R1:W2:Y:S02]  /*5040*/  SHFL.BFLY P3, R38, R50, R36, R35 ;  /* 0x0c00002432267389 */ /* 0x0002a40000060023 */
[----:B-12---:R-:W-:Y:S05]  /*5050*/  ENDCOLLECTIVE ;  /* 0x000000000000791b */ /* 0x006fea0003800000 */
.L_x_123:
        /* <DEDUP_REMOVED lines=8> */
.L_x_124:
[----:B------:R-:W-:Y:S01]  /*50e0*/  MOV R36, 0x4 ;  /* 0x0000000400247802 */ /* 0x000fe20000000f00 */
[----:B------:R-:W-:-:S04]  /*50f0*/  IMAD.MOV.U32 R21, RZ, RZ, R38 ;  /* 0x000000ffff157224 */ /* 0x000fc800078e0026 */
[----:B------:R-:W-:-:S05]  /*5100*/  FADD R21, R40, R21 ;  /* 0x0000001528157221 */ /* 0x000fca0000000000 */
[----:B------:R-:W-:-:S07]  /*5110*/  MOV R50, R21 ;  /* 0x0000001500327202 */ /* 0x000fce0000000f00 */
[----:B------:R-:W-:Y:S05]  /*5120*/  WARPSYNC.COLLECTIVE R37, `(.L_x_125) ;  /* 0x0000000025087348 */ /* 0x000fea0003c00000 */
[----:B------:R1:W2:Y:S02]  /*5130*/  SHFL.BFLY P3, R38, R50, R36, R35 ;  /* 0x0c00002432267389 */ /* 0x0002a40000060023 */
[----:B-12---:R-:W-:Y:S05]  /*5140*/  ENDCOLLECTIVE ;  /* 0x000000000000791b */ /* 0x006fea0003800000 */
.L_x_125:
[----:B------:R-:W-:Y:S01]  /*5150*/  MOV R36, 0x2 ;  /* 0x0000000200247802 */ /* 0x000fe20000000f00 */
[----:B------:R-:W-:-:S04]  /*5160*/  IMAD.MOV.U32 R45, RZ, RZ, R38 ;  /* 0x000000ffff2d7224 */ /* 0x000fc800078e0026 */
[----:B------:R-:W-:-:S05]  /*5170*/  FADD R45, R21, R45 ;  /* 0x0000002d152d7221 */ /* 0x000fca0000000000 */
[----:B------:R-:W-:-:S07]  /*5180*/  MOV R50, R45 ;  /* 0x0000002d00327202 */ /* 0x000fce0000000f00 */
[----:B------:R-:W-:Y:S05]  /*5190*/  WARPSYNC.COLLECTIVE R37, `(.L_x_126) ;  /* 0x0000000025087348 */ /* 0x000fea0003c00000 */
[----:B------:R1:W2:Y:S02]  /*51a0*/  SHFL.BFLY P3, R38, R50, R36, R35 ;  /* 0x0c00002432267389 */ /* 0x0002a40000060023 */
[----:B-12---:R-:W-:Y:S05]  /*51b0*/  ENDCOLLECTIVE ;  /* 0x000000000000791b */ /* 0x006fea0003800000 */
.L_x_126:
[----:B------:R-:W-:Y:S01]  /*51c0*/  MOV R36, 0x1 ;  /* 0x0000000100247802 */ /* 0x000fe20000000f00 */
[----:B------:R-:W-:-:S04]  /*51d0*/  IMAD.MOV.U32 R21, RZ, RZ, R38 ;  /* 0x000000ffff157224 */ /* 0x000fc800078e0026 */
[----:B------:R-:W-:-:S05]  /*51e0*/  FADD R21, R45, R21 ;  /* 0x000000152d157221 */ /* 0x000fca0000000000 */
[----:B------:R-:W-:-:S07]  /*51f0*/  MOV R50, R21 ;  /* 0x0000001500327202 */ /* 0x000fce0000000f00 */
[----:B------:R-:W-:Y:S05]  /*5200*/  WARPSYNC.COLLECTIVE R37, `(.L_x_127) ;  /* 0x0000000025087348 */ /* 0x000fea0003c00000 */
[----:B------:R1:W2:Y:S02]  /*5210*/  SHFL.BFLY P3, R38, R50, R36, R35 ;  /* 0x0c00002432267389 */ /* 0x0002a40000060023 */
[----:B-12---:R-:W-:Y:S05]  /*5220*/  ENDCOLLECTIVE ;  /* 0x000000000000791b */ /* 0x006fea0003800000 */
.L_x_127:
[----:B------:R-:W-:Y:S01]  /*5230*/  IMAD.MOV.U32 R50, RZ, RZ, R22 ;  /* 0x000000ffff327224 */ /* 0x000fe200078e0016 */
[----:B------:R-:W-:Y:S01]  /*5240*/  MOV R36, 0x10 ;  /* 0x0000001000247802 */ /* 0x000fe20000000f00 */
[----:B------:R-:W-:-:S07]  /*5250*/  FADD R21, R21, R38 ;  /* 0x0000002615157221 */ /* 0x000fce0000000000 */
[----:B------:R-:W-:Y:S05]  /*5260*/  WARPSYNC.COLLECTIVE R37, `(.L_x_128) ;  /* 0x0000000025087348 */ /* 0x000fea0003c00000 */
[----:B------:R1:W2:Y:S02]  /*5270*/  SHFL.BFLY P3, R38, R50, R36, R35 ;  /* 0x0c00002432267389 */ /* 0x0002a40000060023 */
[----:B-12---:R-:W-:Y:S05]  /*5280*/  ENDCOLLECTIVE ;  /* 0x000000000000791b */ /* 0x006fea0003800000 */
.L_x_128:
[----:B------:R-:W-:Y:S02]  /*5290*/  MOV R36, 0x8 ;  /* 0x0000000800247802 */ /* 0x000fe40000000f00 */
[----:B------:R-:W-:-:S05]  /*52a0*/  MOV R53, R38 ;  /* 0x0000002600357202 */ /* 0x000fca0000000f00 */
[----:B------:R-:W-:-:S04]  /*52b0*/  FADD R53, R53, R22 ;  /* 0x0000001635357221 */ /* 0x000fc80000000000 */
[----:B------:R-:W-:-:S07]  /*52c0*/  IMAD.MOV.U32 R50, RZ, RZ, R53 ;  /* 0x000000ffff327224 */ /* 0x000fce00078e0035 */
[----:B------:R-:W-:Y:S05]  /*52d0*/  WARPSYNC.COLLECTIVE R37, `(.L_x_129) ;  /* 0x0000000025087348 */ /* 0x000fea0003c00000 */
[----:B------:R1:W2:Y:S02]  /*52e0*/  SHFL.BFLY P3, R38, R50, R36, R35 ;  /* 0x0c00002432267389 */ /* 0x0002a40000060023 */
[----:B-12---:R-:W-:Y:S05]  /*52f0*/  ENDCOLLECTIVE ;  /* 0x000000000000791b */ /* 0x006fea0003800000 */
.L_x_129:
[----:B------:R-:W-:Y:S02]  /*5300*/  IMAD.MOV.U32 R36, RZ, RZ, 0x4 ;  /* 0x00000004ff247424 */ /* 0x000fe400078e00ff */
[----:B------:R-:W-:-:S05]  /*5310*/  FADD R22, R53, R38 ;  /* 0x0000002635167221 */ /* 0x000fca0000000000 */
[----:B------:R-:W-:-:S07]  /*5320*/  MOV R50, R22 ;  /* 0x0000001600327202 */ /* 0x000fce0000000f00 */
[----:B------:R-:W-:Y:S05]  /*5330*/  WARPSYNC.COLLECTIVE R37, `(.L_x_130) ;  /* 0x0000000025087348 */ /* 0x000fea0003c00000 */
[----:B------:R1:W2:Y:S02]  /*5340*/  SHFL.BFLY P3, R38, R50, R36, R35 ;  /* 0x0c00002432267389 */ /* 0x0002a40000060023 */
[----:B-12---:R-:W-:Y:S05]  /*5350*/  ENDCOLLECTIVE ;  /* 0x000000000000791b */ /* 0x006fea0003800000 */
.L_x_130:
[----:B------:R-:W-:Y:S01]  /*5360*/  IMAD.MOV.U32 R36, RZ, RZ, 0x2 ;  /* 0x00000002ff247424 */ /* 0x000fe200078e00ff */
[----:B------:R-:W-:-:S05]  /*5370*/  MOV R37, R38 ;  /* 0x0000002600257202 */ /* 0x000fca0000000f00 */
[----:B------:R-:W-:Y:S01]  /*5380*/  FADD R22, R22, R37 ;  /* 0x0000002516167221 */ /* 0x000fe20000000000 */
[----:B------:R-:W-:-:S04]  /*5390*/  MOV R37, 0xffffffff ;  /* 0xffffffff00257802 */ /* 0x000fc80000000f00 */
[----:B------:R-:W-:-:S07]  /*53a0*/  MOV R50, R22 ;  /* 0x0000001600327202 */ /* 0x000fce0000000f00 */
[----:B------:R-:W-:Y:S05]  /*53b0*/  WARPSYNC.COLLECTIVE R37, `(.L_x_131) ;  /* 0x0000000025087348 */ /* 0x000fea0003c00000 */
[----:B------:R1:W2:Y:S02]  /*53c0*/  SHFL.BFLY P3, R38, R50, R36, R35 ;  /* 0x0c00002432267389 */ /* 0x0002a40000060023 */
[----:B-12---:R-:W-:Y:S05]  /*53d0*/  ENDCOLLECTIVE ;  /* 0x000000000000791b */ /* 0x006fea0003800000 */
.L_x_131:
[----:B------:R-:W-:Y:S02]  /*53e0*/  MOV R36, 0x1 ;  /* 0x0000000100247802 */ /* 0x000fe40000000f00 */
[----:B------:R-:W-:-:S05]  /*53f0*/  MOV R39, R38 ;  /* 0x0000002600277202 */ /* 0x000fca0000000f00 */
[----:B------:R-:W-:-:S04]  /*5400*/  FADD R39, R22, R39 ;  /* 0x0000002716277221 */ /* 0x000fc80000000000 */
[----:B------:R-:W-:-:S07]  /*5410*/  IMAD.MOV.U32 R50, RZ, RZ, R39 ;  /* 0x000000ffff327224 */ /* 0x000fce00078e0027 */
[----:B------:R-:W-:Y:S05]  /*5420*/  WARPSYNC.COLLECTIVE R37, `(.L_x_132) ;  /* 0x0000000025087348 */ /* 0x000fea0003c00000 */
[----:B------:R1:W2:Y:S02]  /*5430*/  SHFL.BFLY P3, R38, R50, R36, R35 ;  /* 0x0c00002432267389 */ /* 0x0002a40000060023 */
[----:B-12---:R-:W-:Y:S05]  /*5440*/  ENDCOLLECTIVE ;  /* 0x000000000000791b */ /* 0x006fea0003800000 */
.L_x_132:
[----:B------:R-:W-:Y:S01]  /*5450*/  IMAD.MOV.U32 R50, RZ, RZ, R23 ;  /* 0x000000ffff327224 */ /* 0x000fe200078e0017 */
[----:B------:R-:W-:Y:S02]  /*5460*/  MOV R36, 0x10 ;  /* 0x0000001000247802 */ /* 0x000fe40000000f00 */
[----:B------:R-:W-:-:S07]  /*5470*/  MOV R22, R38 ;  /* 0x0000002600167202 */ /* 0x000fce0000000f00 */
[----:B------:R-:W-:Y:S05]  /*5480*/  WARPSYNC.COLLECTIVE R37, `(.L_x_133) ;  /* 0x0000000025087348 */ /* 0x000fea0003c00000 */
[----:B------:R1:W2:Y:S02]  /*5490*/  SHFL.BFLY P3, R38, R50, R36, R35 ;  /* 0x0c00002432267389 */ /* 0x0002a40000060023 */
[----:B-12---:R-:W-:Y:S05]  /*54a0*/  ENDCOLLECTIVE ;  /* 0x000000000000791b */ /* 0x006fea0003800000 */
.L_x_133:
[----:B------:R-:W-:Y:S01]  /*54b0*/  FADD R22, R39, R22 ;  /* 0x0000001627167221 */ /* 0x000fe20000000000 */
[----:B------:R-:W-:Y:S02]  /*54c0*/  IMAD.MOV.U32 R36, RZ, RZ, 0x8 ;  /* 0x00000008ff247424 */ /* 0x000fe400078e00ff */
[----:B------:R-:W-:-:S05]  /*54d0*/  FADD R39, R38, R23 ;  /* 0x0000001726277221 */ /* 0x000fca0000000000 */
[----:B------:R-:W-:-:S07]  /*54e0*/  MOV R50, R39 ;  /* 0x0000002700327202 */ /* 0x000fce0000000f00 */
[----:B------:R-:W-:Y:S05]  /*54f0*/  WARPSYNC.COLLECTIVE R37, `(.L_x_134) ;  /* 0x0000000025087348 */ /* 0x000fea0003c00000 */
[----:B------:R1:W2:Y:S02]  /*5500*/  SHFL.BFLY P3, R38, R50, R36, R35 ;  /* 0x0c00002432267389 */ /* 0x0002a40000060023 */
[----:B-12---:R-:W-:Y:S05]  /*5510*/  ENDCOLLECTIVE ;  /* 0x000000000000791b */ /* 0x006fea0003800000 */
.L_x_134:
[----:B------:R-:W-:Y:S01]  /*5520*/  IMAD.MOV.U32 R36, RZ, RZ, 0x4 ;  /* 0x00000004ff247424 */ /* 0x000fe200078e00ff */
[----:B------:R-:W-:-:S05]  /*5530*/  MOV R52, R38 ;  /* 0x0000002600347202 */ /* 0x000fca0000000f00 */
[----:B------:R-:W-:-:S05]  /*5540*/  FADD R23, R39, R52 ;  /* 0x0000003427177221 */ /* 0x000fca0000000000 */
[----:B------:R-:W-:-:S07]  /*5550*/  MOV R50, R23 ;  /* 0x0000001700327202 */ /* 0x000fce0000000f00 */
[----:B------:R-:W-:Y:S05]  /*5560*/  WARPSYNC.COLLECTIVE R37, `(.L_x_135) ;  /* 0x0000000025087348 */ /* 0x000fea0003c00000 */
[----:B------:R1:W2:Y:S02]  /*5570*/  SHFL.BFLY P3, R38, R50, R36, R35 ;  /* 0x0c00002432267389 */ /* 0x0002a40000060023 */
[----:B-12---:R-:W-:Y:S05]  /*5580*/  ENDCOLLECTIVE ;  /* 0x000000000000791b */ /* 0x006fea0003800000 */
.L_x_135:
[----:B------:R-:W-:-:S05]  /*5590*/  MOV R36, R38 ;  /* 0x0000002600247202 */ /* 0x000fca0000000f00 */
[----:B------:R-:W-:Y:S01]  /*55a0*/  FADD R23, R23, R36 ;  /* 0x0000002417177221 */ /* 0x000fe20000000000 */
[----:B------:R-:W-:-:S04]  /*55b0*/  IMAD.MOV.U32 R36, RZ, RZ, 0x2 ;  /* 0x00000002ff247424 */ /* 0x000fc800078e00ff */
[----:B------:R-:W-:-:S07]  /*55c0*/  MOV R50, R23 ;  /* 0x0000001700327202 */ /* 0x000fce0000000f00 */
[----:B------:R-:W-:Y:S05]  /*55d0*/  WARPSYNC.COLLECTIVE R37, `(.L_x_136) ;  /* 0x0000000025087348 */ /* 0x000fea0003c00000 */
[----:B------:R1:W2:Y:S02]  /*55e0*/  SHFL.BFLY P3, R38, R50, R36, R35 ;  /* 0x0c00002432267389 */ /* 0x0002a40000060023 */
[----:B-12---:R-:W-:Y:S05]  /*55f0*/  ENDCOLLECTIVE ;  /* 0x000000000000791b */ /* 0x006fea0003800000 */
.L_x_136:
[----:B------:R-:W-:Y:S01]  /*5600*/  IMAD.MOV.U32 R36, RZ, RZ, 0x1 ;  /* 0x00000001ff247424 */ /* 0x000fe200078e00ff */
[----:B------:R-:W-:-:S05]  /*5610*/  MOV R44, R38 ;  /* 0x00000026002c7202 */ /* 0x000fca0000000f00 */
[----:B------:R-:W-:-:S05]  /*5620*/  FADD R44, R23, R44 ;  /* 0x0000002c172c7221 */ /* 0x000fca0000000000 */
[----:B------:R-:W-:-:S07]  /*5630*/  MOV R50, R44 ;  /* 0x0000002c00327202 */ /* 0x000fce0000000f00 */
[----:B------:R-:W-:Y:S05]  /*5640*/  WARPSYNC.COLLECTIVE R37, `(.L_x_137) ;  /* 0x0000000025087348 */ /* 0x000fea0003c00000 */
[----:B------:R1:W2:Y:S02]  /*5650*/  SHFL.BFLY P3, R38, R50, R36, R35 ;  /* 0x0c00002432267389 */ /* 0x0002a40000060023 */
[----:B-12---:R-:W-:Y:S05]  /*5660*/  ENDCOLLECTIVE ;  /* 0x000000000000791b */ /* 0x006fea0003800000 */
.L_x_137:
[----:B------:R-:W-:Y:S01]  /*5670*/  MOV R50, R24 ;  /* 0x0000001800327202 */ /* 0x000fe20000000f00 */
[----:B------:R-:W-:Y:S01]  /*5680*/  IMAD.MOV.U32 R36, RZ, RZ, 0x10 ;  /* 0x00000010ff247424 */ /* 0x000fe200078e00ff */
[----:B------:R-:W-:-:S07]  /*5690*/  MOV R23, R38 ;  /* 0x0000002600177202 */ /* 0x000fce0000000f00 */
[----:B------:R-:W-:Y:S05]  /*56a0*/  WARPSYNC.COLLECTIVE R37, `(.L_x_138) ;  /* 0x0000000025087348 */ /* 0x000fea0003c00000 */
[----:B------:R1:W2:Y:S02]  /*56b0*/  SHFL.BFLY P3, R38, R50, R36, R35 ;  /* 0x0c00002432267389 */ /* 0x0002a40000060023 */
[----:B-12---:R-:W-:Y:S05]  /*56c0*/  ENDCOLLECTIVE ;  /* 0x000000000000791b */ /* 0x006fea0003800000 */
.L_x_138:
        /* <DEDUP_REMOVED lines=8> */
.L_x_139:
[----:B------:R-:W-:Y:S01]  /*5750*/  IMAD.MOV.U32 R36, RZ, RZ, 0x4 ;  /* 0x00000004ff247424 */ /* 0x000fe200078e00ff */
[----:B------:R-:W-:-:S05]  /*5760*/  MOV R24, R38 ;  /* 0x0000002600187202 */ /* 0x000fca0000000f00 */
[----:B------:R-:W-:-:S05]  /*5770*/  FADD R24, R51, R24 ;  /* 0x0000001833187221 */ /* 0x000fca0000000000 */
[----:B------:R-:W-:-:S07]  /*5780*/  MOV R50, R24 ;  /* 0x0000001800327202 */ /* 0x000fce0000000f00 */
[----:B------:R-:W-:Y:S05]  /*5790*/  WARPSYNC.COLLECTIVE R37, `(.L_x_140) ;  /* 0x0000000025087348 */ /* 0x000fea0003c00000 */
[----:B------:R1:W2:Y:S02]  /*57a0*/  SHFL.BFLY P3, R38, R50, R36, R35 ;  /* 0x0c00002432267389 */ /* 0x0002a40000060023 */
[----:B-12---:R-:W-:Y:S05]  /*57b0*/  ENDCOLLECTIVE ;  /* 0x000000000000791b */ /* 0x006fea0003800000 */
.L_x_140:
        /* <DEDUP_REMOVED lines=8> */
.L_x_141:
[----:B------:R-:W-:Y:S02]  /*5840*/  IMAD.MOV.U32 R36, RZ, RZ, 0x1 ;  /* 0x00000001ff247424 */ /* 0x000fe400078e00ff */
[----:B------:R-:W-:-:S05]  /*5850*/  FADD R47, R24, R38 ;  /* 0x00000026182f7221 */ /* 0x000fca0000000000 */
[----:B------:R-:W-:-:S07]  /*5860*/  MOV R50, R47 ;  /* 0x0000002f00327202 */ /* 0x000fce0000000f00 */
[----:B------:R-:W-:Y:S05]  /*5870*/  WARPSYNC.COLLECTIVE R37, `(.L_x_142) ;  /* 0x0000000025087348 */ /* 0x000fea0003c00000 */
[----:B------:R1:W2:Y:S02]  /*5880*/  SHFL.BFLY P3, R38, R50, R36, R35 ;  /* 0x0c00002432267389 */ /* 0x0002a40000060023 */
[----:B-12---:R-:W-:Y:S05]  /*5890*/  ENDCOLLECTIVE ;  /* 0x000000000000791b */ /* 0x006fea0003800000 */
.L_x_142:
[----:B------:R-:W-:Y:S01]  /*58a0*/  MOV R50, R25 ;  /* 0x0000001900327202 */ /* 0x000fe20000000f00 */
[----:B------:R-:W-:Y:S01]  /*58b0*/  IMAD.MOV.U32 R36, RZ, RZ, 0x10 ;  /* 0x00000010ff247424 */ /* 0x000fe200078e00ff */
[----:B------:R-:W-:-:S07]  /*58c0*/  MOV R24, R38 ;  /* 0x0000002600187202 */ /* 0x000fce0000000f00 */
[----:B------:R-:W-:Y:S05]  /*58d0*/  WARPSYNC.COLLECTIVE R37, `(.L_x_143) ;  /* 0x0000000025087348 */ /* 0x000fea0003c00000 */
[----:B------:R1:W2:Y:S02]  /*58e0*/  SHFL.BFLY P3, R38, R50, R36, R35 ;  /* 0x0c00002432267389 */ /* 0x0002a40000060023 */
[----:B-12---:R-:W-:Y:S05]  /*58f0*/  ENDCOLLECTIVE ;  /* 0x000000000000791b */ /* 0x006fea0003800000 */
.L_x_143:
        /* <DEDUP_REMOVED lines=8> */
.L_x_144:
[----:B------:R-:W-:Y:S01]  /*5980*/  IMAD.MOV.U32 R36, RZ, RZ, 0x4 ;  /* 0x00000004ff247424 */ /* 0x000fe200078e00ff */
[----:B------:R-:W-:-:S05]  /*5990*/  MOV R40, R38 ;  /* 0x0000002600287202 */ /* 0x000fca0000000f00 */
[----:B------:R-:W-:-:S05]  /*59a0*/  FADD R40, R49, R40 ;  /* 0x0000002831287221 */ /* 0x000fca0000000000 */
[----:B------:R-:W-:-:S07]  /*59b0*/  MOV R50, R40 ;  /* 0x0000002800327202 */ /* 0x000fce0000000f00 */
[----:B------:R-:W-:Y:S05]  /*59c0*/  WARPSYNC.COLLECTIVE R37, `(.L_x_145) ;  /* 0x0000000025087348 */ /* 0x000fea0003c00000 */
[----:B------:R1:W2:Y:S02]  /*59d0*/  SHFL.BFLY P3, R38, R50, R36, R35 ;  /* 0x0c00002432267389 */ /* 0x0002a40000060023 */
[----:B-12---:R-:W-:Y:S05]  /*59e0*/  ENDCOLLECTIVE ;  /* 0x000000000000791b */ /* 0x006fea0003800000 */
.L_x_145:
[----:B------:R-:W-:Y:S01]  /*59f0*/  IMAD.MOV.U32 R36, RZ, RZ, 0x2 ;  /* 0x00000002ff247424 */ /* 0x000fe200078e00ff */
[----:B------:R-:W-:-:S05]  /*5a00*/  MOV R25, R38 ;  /* 0x0000002600197202 */ /* 0x000fca0000000f00 */
[----:B------:R-:W-:-:S05]  /*5a10*/  FADD R25, R40, R25 ;  /* 0x0000001928197221 */ /* 0x000fca0000000000 */
[----:B------:R-:W-:-:S07]  /*5a20*/  MOV R50, R25 ;  /* 0x0000001900327202 */ /* 0x000fce0000000f00 */
[----:B------:R-:W-:Y:S05]  /*5a30*/  WARPSYNC.COLLECTIVE R37, `(.L_x_146) ;  /* 0x0000000025087348 */ /* 0x000fea0003c00000 */
[----:B------:R1:W2:Y:S02]  /*5a40*/  SHFL.BFLY P3, R38, R50, R36, R35 ;  /* 0x0c00002432267389 */ /* 0x0002a40000060023 */
[----:B-12---:R-:W-:Y:S05]  /*5a50*/  ENDCOLLECTIVE ;  /* 0x000000000000791b */ /* 0x006fea0003800000 */
.L_x_146:
[----:B------:R-:W-:Y:S01]  /*5a60*/  IMAD.MOV.U32 R36, RZ, RZ, 0x1 ;  /* 0x00000001ff247424 */ /* 0x000fe200078e00ff */
[----:B------:R-:W-:-:S05]  /*5a70*/  MOV R46, R38 ;  /* 0x00000026002e7202 */ /* 0x000fca0000000f00 */
[----:B------:R-:W-:-:S05]  /*5a80*/  FADD R46, R25, R46 ;  /* 0x0000002e192e7221 */ /* 0x000fca0000000000 */
[----:B------:R-:W-:-:S07]  /*5a90*/  MOV R50, R46 ;  /* 0x0000002e00327202 */ /* 0x000fce0000000f00 */
[----:B------:R-:W-:Y:S05]  /*5aa0*/  WARPSYNC.COLLECTIVE R37, `(.L_x_147) ;  /* 0x0000000025087348 */ /* 0x000fea0003c00000 */
[----:B------:R1:W2:Y:S02]  /*5ab0*/  SHFL.BFLY P3, R38, R50, R36, R35 ;  /* 0x0c00002432267389 */ /* 0x0002a40000060023 */
[----:B-12---:R-:W-:Y:S05]  /*5ac0*/  ENDCOLLECTIVE ;  /* 0x000000000000791b */ /* 0x006fea0003800000 */
.L_x_147:
[----:B------:R-:W-:Y:S01]  /*5ad0*/  MOV R50, R26 ;  /* 0x0000001a00327202 */ /* 0x000fe20000000f00 */
[----:B------:R-:W-:Y:S01]  /*5ae0*/  IMAD.MOV.U32 R36, RZ, RZ, 0x10 ;  /* 0x00000010ff247424 */ /* 0x000fe200078e00ff */
[----:B------:R-:W-:-:S07]  /*5af0*/  MOV R25, R38 ;  /* 0x0000002600197202 */ /* 0x000fce0000000f00 */
[----:B------:R-:W-:Y:S05]  /*5b00*/  WARPSYNC.COLLECTIVE R37, `(.L_x_148) ;  /* 0x0000000025087348 */ /* 0x000fea0003c00000 */
[----:B------:R1:W2:Y:S02]  /*5b10*/  SHFL.BFLY P3, R38, R50, R36, R35 ;  /* 0x0c00002432267389 */ /* 0x0002a40000060023 */
[----:B-12---:R-:W-:Y:S05]  /*5b20*/  ENDCOLLECTIVE ;  /* 0x000000000000791b */ /* 0x006fea0003800000 */
.L_x_148:
        /* <DEDUP_REMOVED lines=8> */
.L_x_149:
[----:B------:R-:W-:Y:S01]  /*5bb0*/  IMAD.MOV.U32 R36, RZ, RZ, 0x4 ;  /* 0x00000004ff247424 */ /* 0x000fe200078e00ff */
[----:B------:R-:W-:-:S05]  /*5bc0*/  MOV R39, R38 ;  /* 0x0000002600277202 */ /* 0x000fca0000000f00 */
[----:B------:R-:W-:-:S05]  /*5bd0*/  FADD R39, R44, R39 ;  /* 0x000000272c277221 */ /* 0x000fca0000000000 */
[----:B------:R-:W-:-:S07]  /*5be0*/  MOV R50, R39 ;  /* 0x0000002700327202 */ /* 0x000fce0000000f00 */
[----:B------:R-:W-:Y:S05]  /*5bf0*/  WARPSYNC.COLLECTIVE R37, `(.L_x_150) ;  /* 0x0000000025087348 */ /* 0x000fea0003c00000 */
[----:B------:R1:W2:Y:S02]  /*5c00*/  SHFL.BFLY P3, R38, R50, R36, R35 ;  /* 0x0c00002432267389 */ /* 0x0002a40000060023 */
[----:B-12---:R-:W-:Y:S05]  /*5c10*/  ENDCOLLECTIVE ;  /* 0x000000000000791b */ /* 0x006fea0003800000 */
.L_x_150:
[----:B------:R-:W-:Y:S01]  /*5c20*/  MOV R36, 0x2 ;  /* 0x0000000200247802 */ /* 0x000fe20000000f00 */
[----:B------:R-:W-:-:S05]  /*5c30*/  FADD R26, R39, R38 ;  /* 0x00000026271a7221 */ /* 0x000fca0000000000 */
[----:B------:R-:W-:-:S07]  /*5c40*/  MOV R50, R26 ;  /* 0x0000001a00327202 */ /* 0x000fce0000000f00 */
[----:B------:R-:W-:Y:S05]  /*5c50*/  WARPSYNC.COLLECTIVE R37, `(.L_x_151) ;  /* 0x0000000025087348 */ /* 0x000fea0003c00000 */
[----:B------:R1:W2:Y:S02]  /*5c60*/  SHFL.BFLY P3, R38, R50, R36, R35 ;  /* 0x0c00002432267389 */ /* 0x0002a40000060023 */
[----:B-12---:R-:W-:Y:S05]  /*5c70*/  ENDCOLLECTIVE ;  /* 0x000000000000791b */ /* 0x006fea0003800000 */
.L_x_151:
[----:B------:R-:W-:Y:S01]  /*5c80*/  MOV R36, 0x1 ;  /* 0x0000000100247802 */ /* 0x000fe20000000f00 */
[----:B------:R-:W-:-:S04]  /*5c90*/  IMAD.MOV.U32 R45, RZ, RZ, R38 ;  /* 0x000000ffff2d7224 */ /* 0x000fc800078e0026 */
[----:B------:R-:W-:-:S05]  /*5ca0*/  FADD R45, R26, R45 ;  /* 0x0000002d1a2d7221 */ /* 0x000fca0000000000 */
[----:B------:R-:W-:-:S07]  /*5cb0*/  MOV R50, R45 ;  /* 0x0000002d00327202 */ /* 0x000fce0000000f00 */
[----:B------:R-:W-:Y:S05]  /*5cc0*/  WARPSYNC.COLLECTIVE R37, `(.L_x_152) ;  /* 0x0000000025087348 */ /* 0x000fea0003c00000 */
[----:B------:R1:W2:Y:S02]  /*5cd0*/  SHFL.BFLY P3, R38, R50, R36, R35 ;  /* 0x0c00002432267389 */ /* 0x0002a40000060023 */
[----:B-12---:R-:W-:Y:S05]  /*5ce0*/  ENDCOLLECTIVE ;  /* 0x000000000000791b */ /* 0x006fea0003800000 */
.L_x_152:
[----:B------:R-:W-:Y:S02]  /*5cf0*/  MOV R50, R34 ;  /* 0x0000002200327202 */ /* 0x000fe40000000f00 */
[----:B------:R-:W-:Y:S01]  /*5d00*/  MOV R36, 0x10 ;  /* 0x0000001000247802 */ /* 0x000fe20000000f00 */
[----:B------:R-:W-:-:S07]  /*5d10*/  IMAD.MOV.U32 R26, RZ, RZ, R38 ;  /* 0x000000ffff1a7224 */ /* 0x000fce00078e0026 */
[----:B------:R-:W-:Y:S05]  /*5d20*/  WARPSYNC.COLLECTIVE R37, `(.L_x_153) ;  /* 0x0000000025087348 */ /* 0x000fea0003c00000 */
[----:B------:R1:W2:Y:S02]  /*5d30*/  SHFL.BFLY P3, R38, R50, R36, R35 ;  /* 0x0c00002432267389 */ /* 0x0002a40000060023 */
[----:B-12---:R-:W-:Y:S05]  /*5d40*/  ENDCOLLECTIVE ;  /* 0x000000000000791b */ /* 0x006fea0003800000 */
.L_x_153:
        /* <DEDUP_REMOVED lines=8> */
.L_x_154:
[----:B------:R-:W-:Y:S01]  /*5dd0*/  MOV R36, 0x4 ;  /* 0x0000000400247802 */ /* 0x000fe20000000f00 */
[----:B------:R-:W-:-:S04]  /*5de0*/  IMAD.MOV.U32 R34, RZ, RZ, R38 ;  /* 0x000000ffff227224 */ /* 0x000fc800078e0026 */
[----:B------:R-:W-:-:S05]  /*5df0*/  FADD R34, R40, R34 ;  /* 0x0000002228227221 */ /* 0x000fca0000000000 */
[----:B------:R-:W-:-:S07]  /*5e00*/  MOV R50, R34 ;  /* 0x0000002200327202 */ /* 0x000fce0000000f00 */
[----:B------:R-:W-:Y:S05]  /*5e10*/  WARPSYNC.COLLECTIVE R37, `(.L_x_155) ;  /* 0x0000000025087348 */ /* 0x000fea0003c00000 */
[----:B------:R1:W2:Y:S02]  /*5e20*/  SHFL.BFLY P3, R38, R50, R36, R35 ;  /* 0x0c00002432267389 */ /* 0x0002a40000060023 */
[----:B-12---:R-:W-:Y:S05]  /*5e30*/  ENDCOLLECTIVE ;  /* 0x000000000000791b */ /* 0x006fea0003800000 */
.L_x_155:
[----:B------:R-:W-:Y:S01]  /*5e40*/  MOV R36, 0x2 ;  /* 0x0000000200247802 */ /* 0x000fe20000000f00 */
[----:B------:R-:W-:-:S04]  /*5e50*/  IMAD.MOV.U32 R41, RZ, RZ, R38 ;  /* 0x000000ffff297224 */ /* 0x000fc800078e0026 */
[----:B------:R-:W-:Y:S01]  /*5e60*/  FADD R41, R34, R41 ;  /* 0x0000002922297221 */ /* 0x000fe20000000000 */
[----:B------:R-:W-:-:S04]  /*5e70*/  FADD R34, R32, R27 ;  /* 0x0000001b20227221 */ /* 0x000fc80000000000 */
[----:B------:R-:W-:-:S07]  /*5e80*/  MOV R50, R41 ;  /* 0x0000002900327202 */ /* 0x000fce0000000f00 */
[----:B------:R-:W-:Y:S05]  /*5e90*/  WARPSYNC.COLLECTIVE R37, `(.L_x_156) ;  /* 0x0000000025087348 */ /* 0x000fea0003c00000 */
[----:B------:R1:W2:Y:S02]  /*5ea0*/  SHFL.BFLY P3, R38, R50, R36, R35 ;  /* 0x0c00002432267389 */ /* 0x0002a40000060023 */
[----:B-12---:R-:W-:Y:S05]  /*5eb0*/  ENDCOLLECTIVE ;  /* 0x000000000000791b */ /* 0x006fea0003800000 */
.L_x_156:
[----:B------:R-:W-:Y:S01]  /*5ec0*/  MOV R36, 0x1 ;  /* 0x0000000100247802 */ /* 0x000fe20000000f00 */
[----:B------:R-:W-:-:S04]  /*5ed0*/  IMAD.MOV.U32 R48, RZ, RZ, R38 ;  /* 0x000000ffff307224 */ /* 0x000fc800078e0026 */
[----:B------:R-:W-:-:S05]  /*5ee0*/  FADD R48, R41, R48 ;  /* 0x0000003029307221 */ /* 0x000fca0000000000 */
[----:B------:R-:W-:-:S07]  /*5ef0*/  MOV R50, R48 ;  /* 0x0000003000327202 */ /* 0x000fce0000000f00 */
[----:B------:R-:W-:Y:S05]  /*5f00*/  WARPSYNC.COLLECTIVE R37, `(.L_x_157) ;  /* 0x0000000025087348 */ /* 0x000fea0003c00000 */
[----:B------:R1:W2:Y:S02]  /*5f10*/  SHFL.BFLY P3, R38, R50, R36, R35 ;  /* 0x0c00002432267389 */ /* 0x0002a40000060023 */
[----:B-12---:R-:W-:Y:S05]  /*5f20*/  ENDCOLLECTIVE ;  /* 0x000000000000791b */ /* 0x006fea0003800000 */
.L_x_157:
[----:B------:R-:W-:Y:S05]  /*5f30*/  BRA `(.L_x_158) ;  /* 0xffffffc000e87947 */ /* 0x000fea000383ffff */
.L_x_35:
[----:B------:R-:W-:Y:S01]  /*5f40*/  BSSY B2, `(.L_x_159) ;  /* 0x0000005000027945 */ /* 0x000fe20003800000 */
[----:B------:R-:W-:-:S07]  /*5f50*/  IMAD.MOV.U32 R37, RZ, RZ, -0x1 ;  /* 0xffffffffff257424 */ /* 0x000fce00078e00ff */
[----:B-12345:R-:W-:Y:S05]  /*5f60*/  WARPSYNC.COLLECTIVE R37, `(.L_x_160) ;  /* 0x0000000025087348 */ /* 0x03efea0003c00000 */
[----:B------:R-:W-:Y:S01]  /*5f70*/  NOP ;  /* 0x0000000000007918 */ /* 0x000fe20000000000 */
[----:B-12345:R-:W-:Y:S05]  /*5f80*/  ENDCOLLECTIVE ;  /* 0x000000000000791b */ /* 0x03efea0003800000 */
.L_x_160:
[----:B------:R-:W-:Y:S05]  /*5f90*/  BSYNC B2 ;  /* 0x0000000000027941 */ /* 0x000fea0003800000 */
.L_x_159:
[----:B------:R-:W-:Y:S05]  /*5fa0*/  BRA `(.L_x_32) ;  /* 0xffffffc800cc7947 */ /* 0x000fea000383ffff */
        .weak           $__internal_0_$__cuda_sm20_rcp_rn_f32_slowpath
        .type           $__internal_0_$__cuda_sm20_rcp_rn_f32_slowpath,@function
        .size           $__internal_0_$__cuda_sm20_rcp_rn_f32_slowpath,(.L_x_166 - $__internal_0_$__cuda_sm20_rcp_rn_f32_slowpath)
$__internal_0_$__cuda_sm20_rcp_rn_f32_slowpath:
[----:B------:R-:W-:Y:S01]  /*5fb0*/  SHF.L.U32 R4, R3, 0x1, RZ ;  /* 0x0000000103047819 */ /* 0x000fe200000006ff */
[----:B------:R-:W-:Y:S03]  /*5fc0*/  BSSY.RECONVERGENT B2, `(.L_x_161) ;  /* 0x0000030000027945 */ /* 0x000fe60003800200 */
[----:B------:R-:W-:-:S04]  /*5fd0*/  SHF.R.U32.HI R21, RZ, 0x18, R4 ;  /* 0x00000018ff157819 */ /* 0x000fc80000011604 */
[----:B------:R-:W-:-:S13]  /*5fe0*/  ISETP.NE.U32.AND P0, PT, R21, RZ, PT ;  /* 0x000000ff1500720c */ /* 0x000fda0003f05070 */
[----:B------:R-:W-:Y:S05]  /*5ff0*/  @P0 BRA `(.L_x_162) ;  /* 0x0000000000280947 */ /* 0x000fea0003800000 */
[----:B------:R-:W-:-:S04]  /*6000*/  SHF.L.U32 R4, R3, 0x1, RZ ;  /* 0x0000000103047819 */ /* 0x000fc800000006ff */
[----:B------:R-:W-:-:S13]  /*6010*/  ISETP.NE.AND P0, PT, R4, RZ, PT ;  /* 0x000000ff0400720c */ /* 0x000fda0003f05270 */
[----:B------:R-:W-:Y:S01]  /*6020*/  @P0 FFMA R18, R3, 1.84467440737095516160e+19, RZ ;  /* 0x5f80000003120823 */ /* 0x000fe200000000ff */
[----:B------:R-:W-:Y:S08]  /*6030*/  @!P0 MUFU.RCP R17, R3 ;  /* 0x0000000300118308 */ /* 0x000ff00000001000 */
[----:B------:R-:W1:Y:S02]  /*6040*/  @P0 MUFU.RCP R19, R18 ;  /* 0x0000001200130308 */ /* 0x000e640000001000 */
[----:B-1----:R-:W-:-:S04]  /*6050*/  @P0 FFMA R4, R18, R19, -1 ;  /* 0xbf80000012040423 */ /* 0x002fc80000000013 */
[----:B------:R-:W-:-:S04]  /*6060*/  @P0 FADD.FTZ R4, -R4, -RZ ;  /* 0x800000ff04040221 */ /* 0x000fc80000010100 */
[----:B------:R-:W-:-:S04]  /*6070*/  @P0 FFMA R4, R19, R4, R19 ;  /* 0x0000000413040223 */ /* 0x000fc80000000013 */
[----:B------:R-:W-:Y:S01]  /*6080*/  @P0 FFMA R17, R4, 1.84467440737095516160e+19, RZ ;  /* 0x5f80000004110823 */ /* 0x000fe200000000ff */
[----:B------:R-:W-:Y:S06]  /*6090*/  BRA `(.L_x_163) ;  /* 0x0000000000887947 */ /* 0x000fec0003800000 */
.L_x_162:
[----:B------:R-:W-:-:S05]  /*60a0*/  VIADD R23, R21, 0xffffff03 ;  /* 0xffffff0315177836 */ /* 0x000fca0000000000 */
[----:B------:R-:W-:-:S13]  /*60b0*/  ISETP.GT.U32.AND P0, PT, R23, 0x1, PT ;  /* 0x000000011700780c */ /* 0x000fda0003f04070 */
[----:B------:R-:W-:Y:S05]  /*60c0*/  @P0 BRA `(.L_x_164) ;  /* 0x0000000000780947 */ /* 0x000fea0003800000 */
[----:B------:R-:W-:Y:S02]  /*60d0*/  LOP3.LUT R4, R3, 0x7fffff, RZ, 0xc0, !PT ;  /* 0x007fffff03047812 */ /* 0x000fe400078ec0ff */
[----:B------:R-:W-:Y:S02]  /*60e0*/  MOV R20, 0x3 ;  /* 0x0000000300147802 */ /* 0x000fe40000000f00 */
[----:B------:R-:W-:Y:S02]  /*60f0*/  LOP3.LUT R4, R4, 0x3f800000, RZ, 0xfc, !PT ;  /* 0x3f80000004047812 */ /* 0x000fe400078efcff */
[----:B------:R-:W-:Y:S02]  /*6100*/  SHF.L.U32 R20, R20, R23, RZ ;  /* 0x0000001714147219 */ /* 0x000fe400000006ff */
[----:B------:R-:W1:Y:S02]  /*6110*/  MUFU.RCP R17, R4 ;  /* 0x0000000400117308 */ /* 0x000e640000001000 */
[----:B-1----:R-:W-:-:S04]  /*6120*/  FFMA R18, R4, R17, -1 ;  /* 0xbf80000004127423 */ /* 0x002fc80000000011 */
[----:B------:R-:W-:-:S04]  /*6130*/  FADD.FTZ R18, -R18, -RZ ;  /* 0x800000ff12127221 */ /* 0x000fc80000010100 */
[CCC-:B------:R-:W-:Y:S01]  /*6140*/  FFMA.RM R19, R17.reuse, R18.reuse, R17.reuse ;  /* 0x0000001211137223 */ /* 0x1c0fe20000004011 */
[----:B------:R-:W-:-:S04]  /*6150*/  FFMA.RP R18, R17, R18, R17 ;  /* 0x0000001211127223 */ /* 0x000fc80000008011 */
[C---:B------:R-:W-:Y:S02]  /*6160*/  LOP3.LUT R17, R19.reuse, 0x7fffff, RZ, 0xc0, !PT ;  /* 0x007fffff13117812 */ /* 0x040fe400078ec0ff */
[----:B------:R-:W-:Y:S02]  /*6170*/  FSETP.NEU.FTZ.AND P0, PT, R19, R18, PT ;  /* 0x000000121300720b */ /* 0x000fe40003f1d000 */
[----:B------:R-:W-:Y:S02]  /*6180*/  LOP3.LUT R17, R17, 0x800000, RZ, 0xfc, !PT ;  /* 0x0080000011117812 */ /* 0x000fe400078efcff */
[----:B------:R-:W-:Y:S02]  /*6190*/  SEL R18, RZ, 0xffffffff, !P0 ;  /* 0xffffffffff127807 */ /* 0x000fe40004000000 */
[----:B------:R-:W-:Y:S02]  /*61a0*/  LOP3.LUT R20, R20, R17, RZ, 0xc0, !PT ;  /* 0x0000001114147212 */ /* 0x000fe400078ec0ff */
[----:B------:R-:W-:-:S02]  /*61b0*/  IADD3 R18, PT, PT, -R18, RZ, RZ ;  /* 0x000000ff12127210 */ /* 0x000fc40007ffe1ff */
[-C--:B------:R-:W-:Y:S02]  /*61c0*/  SHF.R.U32.HI R20, RZ, R23.reuse, R20 ;  /* 0x00000017ff147219 */ /* 0x080fe40000011614 */
[----:B------:R-:W-:Y:S02]  /*61d0*/  LOP3.LUT P1, RZ, R18, R23, R17, 0xf8, !PT ;  /* 0x0000001712ff7212 */ /* 0x000fe4000782f811 */
[C---:B------:R-:W-:Y:S02]  /*61e0*/  LOP3.LUT P0, RZ, R20.reuse, 0x1, RZ, 0xc0, !PT ;  /* 0x0000000114ff7812 */ /* 0x040fe4000780c0ff */
[----:B------:R-:W-:-:S04]  /*61f0*/  LOP3.LUT P2, RZ, R20, 0x2, RZ, 0xc0, !PT ;  /* 0x0000000214ff7812 */ /* 0x000fc8000784c0ff */
[----:B------:R-:W-:Y:S02]  /*6200*/  PLOP3.LUT P0, PT, P0, P1, P2, 0xe0, 0x0 ;  /* 0x000000000000781c */ /* 0x000fe40000703c20 */
[----:B------:R-:W-:Y:S02]  /*6210*/  LOP3.LUT P1, RZ, R3, 0x7fffff, RZ, 0xc0, !PT ;  /* 0x007fffff03ff7812 */ /* 0x000fe4000782c0ff */
[----:B------:R-:W-:-:S05]  /*6220*/  SEL R4, RZ, 0x1, !P0 ;  /* 0x00000001ff047807 */ /* 0x000fca0004000000 */
[----:B------:R-:W-:-:S05]  /*6230*/  IMAD.MOV R4, RZ, RZ, -R4 ;  /* 0x000000ffff047224 */ /* 0x000fca00078e0a04 */
[----:B------:R-:W-:Y:S02]  /*6240*/  ISETP.GE.AND P0, PT, R4, RZ, PT ;  /* 0x000000ff0400720c */ /* 0x000fe40003f06270 */
[----:B------:R-:W-:-:S04]  /*6250*/  IADD3 R4, PT, PT, R21, -0xfc, RZ ;  /* 0xffffff0415047810 */ /* 0x000fc80007ffe0ff */
[----:B------:R-:W-:-:S07]  /*6260*/  SHF.R.U32.HI R4, RZ, R4, R17 ;  /* 0x00000004ff047219 */ /* 0x000fce0000011611 */
[----:B------:R-:W-:-:S05]  /*6270*/  @!P0 IADD3 R4, PT, PT, R4, 0x1, RZ ;  /* 0x0000000104048810 */ /* 0x000fca0007ffe0ff */
[----:B------:R-:W-:-:S05]  /*6280*/  @!P1 IMAD.SHL.U32 R4, R4, 0x2, RZ ;  /* 0x0000000204049824 */ /* 0x000fca00078e00ff */
[----:B------:R-:W-:Y:S01]  /*6290*/  LOP3.LUT R17, R4, 0x80000000, R3, 0xf8, !PT ;  /* 0x8000000004117812 */ /* 0x000fe200078ef803 */
[----:B------:R-:W-:Y:S06]  /*62a0*/  BRA `(.L_x_163) ;  /* 0x0000000000047947 */ /* 0x000fec0003800000 */
.L_x_164:
[----:B------:R1:W2:Y:S02]  /*62b0*/  MUFU.RCP R17, R3 ;  /* 0x0000000300117308 */ /* 0x0002a40000001000 */
.L_x_163:
[----:B------:R-:W-:Y:S05]  /*62c0*/  BSYNC.RECONVERGENT B2 ;  /* 0x0000000000027941 */ /* 0x000fea0003800200 */
.L_x_161:
[----:B-12---:R-:W-:Y:S02]  /*62d0*/  MOV R3, R17 ;  /* 0x0000001100037202 */ /* 0x006fe40000000f00 */
[----:B------:R-:W-:-:S04]  /*62e0*/  MOV R17, 0x0 ;  /* 0x0000000000117802 */ /* 0x000fc80000000f00 */
[----:B------:R-:W-:Y:S05]  /*62f0*/  RET.REL.NODEC R16 `(_Z38flashattn_streaming_16x16_kernel_mw_v7PK6__halfS1_S1_Pfiif) ;  /* 0xffffff9c10407950 */ /* 0x000fea0003c3ffff */
.L_x_165:
[----:B------:R-:W-:-:S00]  /*6300*/  BRA `(.L_x_165) ;  /* 0xfffffffc00fc7947 */ /* 0x000fc0000383ffff */
[----:B------:R-:W-:-:S00]  /*6310*/  NOP ;  /* 0x0000000000007918 */ /* 0x000fc00000000000 */
        /* <DEDUP_REMOVED lines=14> */
.L_x_166:


//--------------------- .nv.shared._Z38flashattn_streaming_16x16_kernel_mw_v7PK6__halfS1_S1_Pfiif --------------------------
	.section	.nv.shared._Z38flashattn_streaming_16x16_kernel_mw_v7PK6__halfS1_S1_Pfiif,"aw",@nobits
	.sectionflags	@""
	.align	4
.nv.shared._Z38flashattn_streaming_16x16_kernel_mw_v7PK6__halfS1_S1_Pfiif:
	.zero		4232


//--------------------- .nv.shared.reserved.0     --------------------------
	.section	.nv.shared.reserved.0,"aw",@nobits
	.weak		__nv_reservedSMEM_offset_0_alias
	.size		__nv_reservedSMEM_offset_0_alias, 0, 64
	.other		__nv_reservedSMEM_offset_0_alias,@"STO_CUDA_RESERVED_SHARED STV_DEFAULT"
__nv_reservedSMEM_offset_0_alias:
	.zero		0
	.zero		64


//--------------------- .nv.constant0._Z38flashattn_streaming_16x16_kernel_mw_v7PK6__halfS1_S1_Pfiif --------------------------
	.section	.nv.constant0._Z38flashattn_streaming_16x16_kernel_mw_v7PK6__halfS1_S1_Pfiif,"a",@progbits
	.sectionflags	@""
	.align	4
.nv.constant0._Z38flashattn_streaming_16x16_kernel_mw_v7PK6__halfS1_S1_Pfiif:
	.zero		940


//--------------------- SYMBOLS --------------------------

	.type		.nv.reservedSmem.offset0,@object
	.size		.nv.reservedSmem.offset0,0x4
	.type		.nv.reservedSmem.cap,@object
	.size		.nv.reservedSmem.cap,0x4
